	.target	sm_90a

	.elftype	@"ET_EXEC"


//--------------------- .note.nv.tkinfo           --------------------------
	.section	.note.nv.tkinfo,"",@"SHT_NOTE"
	.sectionflags	@"SHF_NOTE_NV_TKINFO"
	.tkinfo
        /*0018*/ 	.word	0x00000002
        /*0030*/ 	.string	""
        /*0030*/ 	.string	"ptxas"
        /*0030*/ 	.string	"Cuda compilation tools, release 13.0, V13.0.88"
        /*0030*/ 	.string	"Build cuda_13.0.r13.0/compiler.36424714_0"
        /*0030*/ 	.string	"-arch sm_90a -m 64 "



//--------------------- .note.nv.cuinfo           --------------------------
	.section	.note.nv.cuinfo,"",@"SHT_NOTE"
	.sectionflags	@"SHF_NOTE_NV_CUINFO"
        /*0018*/ 	.short	0x0002
        /*001a*/ 	.short	0x005a
        /*001c*/ 	.short	0x0082
	.zero		2


//--------------------- .nv.info                  --------------------------
	.section	.nv.info,"",@"SHT_CUDA_INFO"
	.align	4


	//----- nvinfo : EIATTR_REGCOUNT
	.align		4
        /*0000*/ 	.byte	0x04, 0x2f
        /*0002*/ 	.short	(.L_15 - .L_14)
	.align		4
.L_14:
        /*0004*/ 	.word	index@(_ZN7cutlass13device_kernelINS_4gemm6kernel13GemmUniversalIN4cute5tupleIJiiiiEEENS1_10collective13CollectiveMmaINS1_34MainloopSm90TmaGmmaWarpSpecializedILi4ENS5_IJNS4_1CILi2EEENSA_ILi1EEESC_EEENS1_35KernelTmaWarpSpecializedCooperativeEEENS5_IJNSA_ILi128EEENSA_ILi256EEENSA_ILi64EEEEEENS_6half_tENS5_IJlSC_lEEESK_SL_NS4_8TiledMMAINS4_8MMA_AtomIJNS4_4SM904GMMA26MMA_64x256x16_F32F16F16_SSILNSP_5MajorE0ELSR_0ELNSP_7ScaleInE1ELSS_1EEEEEENS4_6LayoutISD_NS5_IJSC_NSA_ILi0EEESW_EEEEENS5_IJNS4_10UnderscoreESZ_SZ_EEEEENS4_13SM90_TMA_LOADENS4_14ComposedLayoutINS4_7SwizzleILi3ELi4ELi3EEENS4_18smem_ptr_flag_bitsILi16EEENSV_INS5_IJNSA_ILi8EEESI_EEENS5_IJSI_SC_EEEEEEEvNS4_8identityENS4_23SM90_TMA_LOAD_MULTICASTES1C_vS1D_EENS_8epilogue10collective6detail29Sm90TmaWarpSpecializedAdapterINS1H_15DefaultEpilogueISK_SL_SL_NS1G_6thread17LinearCombinationISK_Li1EffLNS1L_9ScaleType4KindE0ELNS_15FloatRoundStyleE2ESK_EENS1_15EpilogueDefaultEEEEEvvEEEEvNT_6ParamsE)
        /*0008*/ 	.word	0x000000a8


	//----- nvinfo : EIATTR_FRAME_SIZE
	.align		4
.L_15:
        /*000c*/ 	.byte	0x04, 0x11
        /*000e*/ 	.short	(.L_17 - .L_16)
	.align		4
.L_16:
        /*0010*/ 	.word	index@(_ZN7cutlass13device_kernelINS_4gemm6kernel13GemmUniversalIN4cute5tupleIJiiiiEEENS1_10collective13CollectiveMmaINS1_34MainloopSm90TmaGmmaWarpSpecializedILi4ENS5_IJNS4_1CILi2EEENSA_ILi1EEESC_EEENS1_35KernelTmaWarpSpecializedCooperativeEEENS5_IJNSA_ILi128EEENSA_ILi256EEENSA_ILi64EEEEEENS_6half_tENS5_IJlSC_lEEESK_SL_NS4_8TiledMMAINS4_8MMA_AtomIJNS4_4SM904GMMA26MMA_64x256x16_F32F16F16_SSILNSP_5MajorE0ELSR_0ELNSP_7ScaleInE1ELSS_1EEEEEENS4_6LayoutISD_NS5_IJSC_NSA_ILi0EEESW_EEEEENS5_IJNS4_10UnderscoreESZ_SZ_EEEEENS4_13SM90_TMA_LOADENS4_14ComposedLayoutINS4_7SwizzleILi3ELi4ELi3EEENS4_18smem_ptr_flag_bitsILi16EEENSV_INS5_IJNSA_ILi8EEESI_EEENS5_IJSI_SC_EEEEEEEvNS4_8identityENS4_23SM90_TMA_LOAD_MULTICASTES1C_vS1D_EENS_8epilogue10collective6detail29Sm90TmaWarpSpecializedAdapterINS1H_15DefaultEpilogueISK_SL_SL_NS1G_6thread17LinearCombinationISK_Li1EffLNS1L_9ScaleType4KindE0ELNS_15FloatRoundStyleE2ESK_EENS1_15EpilogueDefaultEEEEEvvEEEEvNT_6ParamsE)
        /*0014*/ 	.word	0x00000000


	//----- nvinfo : EIATTR_MIN_STACK_SIZE
	.align		4
.L_17:
        /*0018*/ 	.byte	0x04, 0x12
        /*001a*/ 	.short	(.L_19 - .L_18)
	.align		4
.L_18:
        /*001c*/ 	.word	index@(_ZN7cutlass13device_kernelINS_4gemm6kernel13GemmUniversalIN4cute5tupleIJiiiiEEENS1_10collective13CollectiveMmaINS1_34MainloopSm90TmaGmmaWarpSpecializedILi4ENS5_IJNS4_1CILi2EEENSA_ILi1EEESC_EEENS1_35KernelTmaWarpSpecializedCooperativeEEENS5_IJNSA_ILi128EEENSA_ILi256EEENSA_ILi64EEEEEENS_6half_tENS5_IJlSC_lEEESK_SL_NS4_8TiledMMAINS4_8MMA_AtomIJNS4_4SM904GMMA26MMA_64x256x16_F32F16F16_SSILNSP_5MajorE0ELSR_0ELNSP_7ScaleInE1ELSS_1EEEEEENS4_6LayoutISD_NS5_IJSC_NSA_ILi0EEESW_EEEEENS5_IJNS4_10UnderscoreESZ_SZ_EEEEENS4_13SM90_TMA_LOADENS4_14ComposedLayoutINS4_7SwizzleILi3ELi4ELi3EEENS4_18smem_ptr_flag_bitsILi16EEENSV_INS5_IJNSA_ILi8EEESI_EEENS5_IJSI_SC_EEEEEEEvNS4_8identityENS4_23SM90_TMA_LOAD_MULTICASTES1C_vS1D_EENS_8epilogue10collective6detail29Sm90TmaWarpSpecializedAdapterINS1H_15DefaultEpilogueISK_SL_SL_NS1G_6thread17LinearCombinationISK_Li1EffLNS1L_9ScaleType4KindE0ELNS_15FloatRoundStyleE2ESK_EENS1_15EpilogueDefaultEEEEEvvEEEEvNT_6ParamsE)
        /*0020*/ 	.word	0x00000000
.L_19:


//--------------------- .nv.compat                --------------------------
	.section	.nv.compat,"",@"SHT_CUDA_COMPAT_INFO"
	.align	4
        /*0000*/ 	.byte	0x02, 0x09, 0x01, 0x00, 0x02, 0x02, 0x04, 0x00, 0x02, 0x05, 0x05, 0x00, 0x03, 0x07, 0x01, 0x01
        /*0010*/ 	.byte	0x02, 0x03, 0x01, 0x00, 0x02, 0x06, 0x01, 0x00, 0x04, 0x0b, 0x08, 0x00, 0x00, 0x00, 0x00, 0x00
        /*0020*/ 	.byte	0x00, 0x00, 0x00, 0x00


//--------------------- .nv.info._ZN7cutlass13device_kernelINS_4gemm6kernel13GemmUniversalIN4cute5tupleIJiiiiEEENS1_10collective13CollectiveMmaINS1_34MainloopSm90TmaGmmaWarpSpecializedILi4ENS5_IJNS4_1CILi2EEENSA_ILi1EEESC_EEENS1_35KernelTmaWarpSpecializedCooperativeEEENS5_IJNSA_ILi128EEENSA_ILi256EEENSA_ILi64EEEEEENS_6half_tENS5_IJlSC_lEEESK_SL_NS4_8TiledMMAINS4_8MMA_AtomIJNS4_4SM904GMMA26MMA_64x256x16_F32F16F16_SSILNSP_5MajorE0ELSR_0ELNSP_7ScaleInE1ELSS_1EEEEEENS4_6LayoutISD_NS5_IJSC_NSA_ILi0EEESW_EEEEENS5_IJNS4_10UnderscoreESZ_SZ_EEEEENS4_13SM90_TMA_LOADENS4_14ComposedLayoutINS4_7SwizzleILi3ELi4ELi3EEENS4_18smem_ptr_flag_bitsILi16EEENSV_INS5_IJNSA_ILi8EEESI_EEENS5_IJSI_SC_EEEEEEEvNS4_8identityENS4_23SM90_TMA_LOAD_MULTICASTES1C_vS1D_EENS_8epilogue10collective6detail29Sm90TmaWarpSpecializedAdapterINS1H_15DefaultEpilogueISK_SL_SL_NS1G_6thread17LinearCombinationISK_Li1EffLNS1L_9ScaleType4KindE0ELNS_15FloatRoundStyleE2ESK_EENS1_15EpilogueDefaultEEEEEvvEEEEvNT_6ParamsE --------------------------
	.section	.nv.info._ZN7cutlass13device_kernelINS_4gemm6kernel13GemmUniversalIN4cute5tupleIJiiiiEEENS1_10collective13CollectiveMmaINS1_34MainloopSm90TmaGmmaWarpSpecializedILi4ENS5_IJNS4_1CILi2EEENSA_ILi1EEESC_EEENS1_35KernelTmaWarpSpecializedCooperativeEEENS5_IJNSA_ILi128EEENSA_ILi256EEENSA_ILi64EEEEEENS_6half_tENS5_IJlSC_lEEESK_SL_NS4_8TiledMMAINS4_8MMA_AtomIJNS4_4SM904GMMA26MMA_64x256x16_F32F16F16_SSILNSP_5MajorE0ELSR_0ELNSP_7ScaleInE1ELSS_1EEEEEENS4_6LayoutISD_NS5_IJSC_NSA_ILi0EEESW_EEEEENS5_IJNS4_10UnderscoreESZ_SZ_EEEEENS4_13SM90_TMA_LOADENS4_14ComposedLayoutINS4_7SwizzleILi3ELi4ELi3EEENS4_18smem_ptr_flag_bitsILi16EEENSV_INS5_IJNSA_ILi8EEESI_EEENS5_IJSI_SC_EEEEEEEvNS4_8identityENS4_23SM90_TMA_LOAD_MULTICASTES1C_vS1D_EENS_8epilogue10collective6detail29Sm90TmaWarpSpecializedAdapterINS1H_15DefaultEpilogueISK_SL_SL_NS1G_6thread17LinearCombinationISK_Li1EffLNS1L_9ScaleType4KindE0ELNS_15FloatRoundStyleE2ESK_EENS1_15EpilogueDefaultEEEEEvvEEEEvNT_6ParamsE,"",@"SHT_CUDA_INFO"
	.sectionflags	@""
	.align	4


	//----- nvinfo : EIATTR_CUDA_API_VERSION
	.align		4
        /*0000*/ 	.byte	0x04, 0x37
        /*0002*/ 	.short	(.L_21 - .L_20)
.L_20:
        /*0004*/ 	.word	0x00000082


	//----- nvinfo : EIATTR_KPARAM_INFO
	.align		4
.L_21:
        /*0008*/ 	.byte	0x04, 0x17
        /*000a*/ 	.short	(.L_23 - .L_22)
.L_22:
        /*000c*/ 	.word	0x00000000
        /*0010*/ 	.short	0x0000
        /*0012*/ 	.short	0x0070
        /*0014*/ 	.byte	0x00, 0xf0, 0x01, 0x10


	//----- nvinfo : EIATTR_SPARSE_MMA_MASK
	.align		4
.L_23:
        /*0018*/ 	.byte	0x03, 0x50
        /*001a*/ 	.short	0x0000


	//----- nvinfo : EIATTR_MAXREG_COUNT
	.align		4
        /*001c*/ 	.byte	0x03, 0x1b
        /*001e*/ 	.short	0x00a8


	//----- nvinfo : EIATTR_NUM_BARRIERS
	.align		4
        /*0020*/ 	.byte	0x02, 0x4c
        /*0022*/ 	.byte	0x01
	.zero		1


	//----- nvinfo : EIATTR_EXTERNS
	.align		4
        /*0024*/ 	.byte	0x04, 0x0f
        /*0026*/ 	.short	(.L_25 - .L_24)


	//   ....[0]....
	.align		4
.L_24:
        /*0028*/ 	.word	index@(__assertfail)


	//----- nvinfo : EIATTR_MERCURY_ISA_VERSION
	.align		4
.L_25:
        /*002c*/ 	.byte	0x03, 0x5f
        /*002e*/ 	.short	0x0101


	//----- nvinfo : EIATTR_INT_WARP_WIDE_INSTR_OFFSETS
	.align		4
        /*0030*/ 	.byte	0x04, 0x31
        /*0032*/ 	.short	(.L_27 - .L_26)


	//   ....[0]....
.L_26:
        /*0034*/ 	.word	0x00000480


	//   ....[1]....
        /*0038*/ 	.word	0x000004b0


	//   ....[2]....
        /*003c*/ 	.word	0x00000670


	//   ....[3]....
        /*0040*/ 	.word	0x00001d30


	//----- nvinfo : EIATTR_COOP_GROUP_MASK_REGIDS
	.align		4
.L_27:
        /*0044*/ 	.byte	0x04, 0x29
        /*0046*/ 	.short	(.L_29 - .L_28)


	//   ....[0]....
.L_28:
        /*0048*/ 	.word	0xffffffff


	//   ....[1]....
        /*004c*/ 	.word	0xffffffff


	//   ....[2]....
        /*0050*/ 	.word	0xffffffff


	//   ....[3]....
        /*0054*/ 	.word	0xffffffff


	//   ....[4]....
        /*0058*/ 	.word	0xffffffff


	//   ....[5]....
        /*005c*/ 	.word	0xffffffff


	//----- nvinfo : EIATTR_COOP_GROUP_INSTR_OFFSETS
	.align		4
.L_29:
        /*0060*/ 	.byte	0x04, 0x28
        /*0062*/ 	.short	(.L_31 - .L_30)


	//   ....[0]....
.L_30:
        /*0064*/ 	.word	0x00000060


	//   ....[1]....
        /*0068*/ 	.word	0x00000070


	//   ....[2]....
        /*006c*/ 	.word	0x00000130


	//   ....[3]....
        /*0070*/ 	.word	0x000002d0


	//   ....[4]....
        /*0074*/ 	.word	0x000007f0


	//   ....[5]....
        /*0078*/ 	.word	0x00001240


	//----- nvinfo : EIATTR_REG_RECONFIG
	.align		4
.L_31:
        /*007c*/ 	.byte	0x01, 0x54
	.zero		2


	//----- nvinfo : EIATTR_SYSCALL_OFFSETS
	.align		4
        /*0080*/ 	.byte	0x04, 0x46
        /*0082*/ 	.short	(.L_33 - .L_32)


	//   ....[0]....
.L_32:
        /*0084*/ 	.word	0x00001400


	//----- nvinfo : EIATTR_MBARRIER_INSTR_OFFSETS
	.align		4
.L_33:
        /*0088*/ 	.byte	0x04, 0x39
        /*008a*/ 	.short	(.L_35 - .L_34)


	//   ....[0]....
.L_34:
        /*008c*/ 	.word	0x00000230
        /*0090*/ 	.word	0x000000ff
        /*0094*/ 	.word	0x00000000
        /*0098*/ 	.short	0x0100
        /*009a*/ 	.byte	0x08
	.zero		1


	//   ....[1]....
        /*009c*/ 	.word	0x00000240
        /*00a0*/ 	.word	0x000000ff
        /*00a4*/ 	.word	0x00000020
        /*00a8*/ 	.short	0x0100
        /*00aa*/ 	.byte	0x08
	.zero		1


	//   ....[2]....
        /*00ac*/ 	.word	0x00000250
        /*00b0*/ 	.word	0x000000ff
        /*00b4*/ 	.word	0x00000008
        /*00b8*/ 	.short	0x0100
        /*00ba*/ 	.byte	0x08
	.zero		1


	//   ....[3]....
        /*00bc*/ 	.word	0x00000260
        /*00c0*/ 	.word	0x000000ff
        /*00c4*/ 	.word	0x00000028
        /*00c8*/ 	.short	0x0100
        /*00ca*/ 	.byte	0x08
	.zero		1


	//   ....[4]....
        /*00cc*/ 	.word	0x00000270
        /*00d0*/ 	.word	0x000000ff
        /*00d4*/ 	.word	0x00000010
        /*00d8*/ 	.short	0x0100
        /*00da*/ 	.byte	0x08
	.zero		1


	//   ....[5]....
        /*00dc*/ 	.word	0x00000280
        /*00e0*/ 	.word	0x000000ff
        /*00e4*/ 	.word	0x00000030
        /*00e8*/ 	.short	0x0100
        /*00ea*/ 	.byte	0x08
	.zero		1


	//   ....[6]....
        /*00ec*/ 	.word	0x00000290
        /*00f0*/ 	.word	0x000000ff
        /*00f4*/ 	.word	0x00000018
        /*00f8*/ 	.short	0x0100
        /*00fa*/ 	.byte	0x08
	.zero		1


	//   ....[7]....
        /*00fc*/ 	.word	0x000002a0
        /*0100*/ 	.word	0x000000ff
        /*0104*/ 	.word	0x00000038
        /*0108*/ 	.short	0x0100
        /*010a*/ 	.byte	0x08
	.zero		1


	//   ....[8]....
        /*010c*/ 	.word	0x000006f0
        /*0110*/ 	.word	0x000000ff
        /*0114*/ 	.word	0x00000050
        /*0118*/ 	.short	0x0100
        /*011a*/ 	.byte	0x06
	.zero		1


	//   ....[9]....
        /*011c*/ 	.word	0x00000780
        /*0120*/ 	.word	0x000000ff
        /*0124*/ 	.word	0x00000058
        /*0128*/ 	.short	0x0100
        /*012a*/ 	.byte	0x06
	.zero		1


	//   ....[10]....
        /*012c*/ 	.word	0x000014c0
        /*0130*/ 	.word	0x00000003
        /*0134*/ 	.word	0x00000000
        /*0138*/ 	.short	0x010a
        /*013a*/ 	.byte	0x3f
	.zero		1


	//   ....[11]....
        /*013c*/ 	.word	0x00001500
        /*0140*/ 	.word	0x00000003
        /*0144*/ 	.word	0x00000000
        /*0148*/ 	.short	0x010a
        /*014a*/ 	.byte	0x3f
	.zero		1


	//   ....[12]....
        /*014c*/ 	.word	0x00001900
        /*0150*/ 	.word	0x00000005
        /*0154*/ 	.word	0x00000000
        /*0158*/ 	.short	0x010a
        /*015a*/ 	.byte	0x3f
	.zero		1


	//   ....[13]....
        /*015c*/ 	.word	0x00001940
        /*0160*/ 	.word	0x00000005
        /*0164*/ 	.word	0x00000000
        /*0168*/ 	.short	0x010a
        /*016a*/ 	.byte	0x3f
	.zero		1


	//   ....[14]....
        /*016c*/ 	.word	0x00001bd0
        /*0170*/ 	.word	0x00000005
        /*0174*/ 	.word	0x00000000
        /*0178*/ 	.short	0x0101
        /*017a*/ 	.byte	0x3f
	.zero		1


	//   ....[15]....
        /*017c*/ 	.word	0x00001db0
        /*0180*/ 	.word	0x00000003
        /*0184*/ 	.word	0x00000000
        /*0188*/ 	.short	0x0101
        /*018a*/ 	.byte	0x3f
	.zero		1


	//   ....[16]....
        /*018c*/ 	.word	0x0000aba0
        /*0190*/ 	.word	0x00000017
        /*0194*/ 	.word	0x00000020
        /*0198*/ 	.short	0x010a
        /*019a*/ 	.byte	0x3f
	.zero		1


	//   ....[17]....
        /*019c*/ 	.word	0x0000af60
        /*01a0*/ 	.word	0x00000005
        /*01a4*/ 	.word	0x00000058
        /*01a8*/ 	.short	0x0101
        /*01aa*/ 	.byte	0x3f
	.zero		1


	//   ....[18]....
        /*01ac*/ 	.word	0x0000b680
        /*01b0*/ 	.word	0x00000007
        /*01b4*/ 	.word	0x00000000
        /*01b8*/ 	.short	0x010a
        /*01ba*/ 	.byte	0x3f
	.zero		1


	//   ....[19]....
        /*01bc*/ 	.word	0x0000b700
        /*01c0*/ 	.word	0x00000008
        /*01c4*/ 	.word	0x00000000
        /*01c8*/ 	.short	0x010a
        /*01ca*/ 	.byte	0x3f
	.zero		1


	//   ....[20]....
        /*01cc*/ 	.word	0x0000b790
        /*01d0*/ 	.word	0x0000000b
        /*01d4*/ 	.word	0x00000000
        /*01d8*/ 	.short	0x010a
        /*01da*/ 	.byte	0x3f
	.zero		1


	//   ....[21]....
        /*01dc*/ 	.word	0x0000b820
        /*01e0*/ 	.word	0x00000003
        /*01e4*/ 	.word	0x00000000
        /*01e8*/ 	.short	0x010a
        /*01ea*/ 	.byte	0x3f
	.zero		1


	//   ....[22]....
        /*01ec*/ 	.word	0x0000b880
        /*01f0*/ 	.word	0x00000003
        /*01f4*/ 	.word	0x00000000
        /*01f8*/ 	.short	0x010a
        /*01fa*/ 	.byte	0x3f
	.zero		1


	//   ....[23]....
        /*01fc*/ 	.word	0x0000b8d0
        /*0200*/ 	.word	0x00000005
        /*0204*/ 	.word	0x00000000
        /*0208*/ 	.short	0x010a
        /*020a*/ 	.byte	0x3f
	.zero		1


	//   ....[24]....
        /*020c*/ 	.word	0x0000b9a0
        /*0210*/ 	.word	0x00000017
        /*0214*/ 	.word	0x00000020
        /*0218*/ 	.short	0x010a
        /*021a*/ 	.byte	0x3f
	.zero		1


	//   ....[25]....
        /*021c*/ 	.word	0x0000ba70
        /*0220*/ 	.word	0x00000007
        /*0224*/ 	.word	0x00000000
        /*0228*/ 	.short	0x010a
        /*022a*/ 	.byte	0x3f
	.zero		1


	//   ....[26]....
        /*022c*/ 	.word	0x0000bac0
        /*0230*/ 	.word	0x00000008
        /*0234*/ 	.word	0x00000000
        /*0238*/ 	.short	0x010a
        /*023a*/ 	.byte	0x3f
	.zero		1


	//   ....[27]....
        /*023c*/ 	.word	0x0000bb10
        /*0240*/ 	.word	0x0000000b
        /*0244*/ 	.word	0x00000000
        /*0248*/ 	.short	0x010a
        /*024a*/ 	.byte	0x3f
	.zero		1


	//----- nvinfo : EIATTR_NUM_MBARRIERS
	.align		4
.L_35:
        /*024c*/ 	.byte	0x03, 0x38
        /*024e*/ 	.short	0x000a


	//----- nvinfo : EIATTR_EXIT_INSTR_OFFSETS
	.align		4
        /*0250*/ 	.byte	0x04, 0x1c
        /*0252*/ 	.short	(.L_37 - .L_36)


	//   ....[0]....
.L_36:
        /*0254*/ 	.word	0x00000950


	//   ....[1]....
        /*0258*/ 	.word	0x00001170


	//   ....[2]....
        /*025c*/ 	.word	0x0000a2c0


	//   ....[3]....
        /*0260*/ 	.word	0x0000a820


	//   ....[4]....
        /*0264*/ 	.word	0x0000b870


	//----- nvinfo : EIATTR_MAX_THREADS
	.align		4
.L_37:
        /*0268*/ 	.byte	0x04, 0x05
        /*026a*/ 	.short	(.L_39 - .L_38)
.L_38:
        /*026c*/ 	.word	0x00000180
        /*0270*/ 	.word	0x00000001
        /*0274*/ 	.word	0x00000001


	//----- nvinfo : EIATTR_CRS_STACK_SIZE
	.align		4
.L_39:
        /*0278*/ 	.byte	0x04, 0x1e
        /*027a*/ 	.short	(.L_41 - .L_40)
.L_40:
        /*027c*/ 	.word	0x00000000


	//----- nvinfo : EIATTR_CBANK_PARAM_SIZE
	.align		4
.L_41:
        /*0280*/ 	.byte	0x03, 0x19
        /*0282*/ 	.short	0x0470


	//----- nvinfo : EIATTR_PARAM_CBANK
	.align		4
        /*0284*/ 	.byte	0x04, 0x0a
        /*0286*/ 	.short	(.L_43 - .L_42)
	.align		4
.L_42:
        /*0288*/ 	.word	index@(.nv.constant0._ZN7cutlass13device_kernelINS_4gemm6kernel13GemmUniversalIN4cute5tupleIJiiiiEEENS1_10collective13CollectiveMmaINS1_34MainloopSm90TmaGmmaWarpSpecializedILi4ENS5_IJNS4_1CILi2EEENSA_ILi1EEESC_EEENS1_35KernelTmaWarpSpecializedCooperativeEEENS5_IJNSA_ILi128EEENSA_ILi256EEENSA_ILi64EEEEEENS_6half_tENS5_IJlSC_lEEESK_SL_NS4_8TiledMMAINS4_8MMA_AtomIJNS4_4SM904GMMA26MMA_64x256x16_F32F16F16_SSILNSP_5MajorE0ELSR_0ELNSP_7ScaleInE1ELSS_1EEEEEENS4_6LayoutISD_NS5_IJSC_NSA_ILi0EEESW_EEEEENS5_IJNS4_10UnderscoreESZ_SZ_EEEEENS4_13SM90_TMA_LOADENS4_14ComposedLayoutINS4_7SwizzleILi3ELi4ELi3EEENS4_18smem_ptr_flag_bitsILi16EEENSV_INS5_IJNSA_ILi8EEESI_EEENS5_IJSI_SC_EEEEEEEvNS4_8identityENS4_23SM90_TMA_LOAD_MULTICASTES1C_vS1D_EENS_8epilogue10collective6detail29Sm90TmaWarpSpecializedAdapterINS1H_15DefaultEpilogueISK_SL_SL_NS1G_6thread17LinearCombinationISK_Li1EffLNS1L_9ScaleType4KindE0ELNS_15FloatRoundStyleE2ESK_EENS1_15EpilogueDefaultEEEEEvvEEEEvNT_6ParamsE)
        /*028c*/ 	.short	0x0210
        /*028e*/ 	.short	0x0470


	//----- nvinfo : EIATTR_SW_WAR
	.align		4
.L_43:
        /*0290*/ 	.byte	0x04, 0x36
        /*0292*/ 	.short	(.L_45 - .L_44)
.L_44:
        /*0294*/ 	.word	0x00000008
.L_45:


//--------------------- .nv.callgraph             --------------------------
	.section	.nv.callgraph,"",@"SHT_CUDA_CALLGRAPH"
	.align	4
	.sectionentsize	8
	.align		4
        /*0000*/ 	.word	0x00000000
	.align		4
        /*0004*/ 	.word	0xffffffff
	.align		4
        /*0008*/ 	.word	index@(_ZN7cutlass13device_kernelINS_4gemm6kernel13GemmUniversalIN4cute5tupleIJiiiiEEENS1_10collective13CollectiveMmaINS1_34MainloopSm90TmaGmmaWarpSpecializedILi4ENS5_IJNS4_1CILi2EEENSA_ILi1EEESC_EEENS1_35KernelTmaWarpSpecializedCooperativeEEENS5_IJNSA_ILi128EEENSA_ILi256EEENSA_ILi64EEEEEENS_6half_tENS5_IJlSC_lEEESK_SL_NS4_8TiledMMAINS4_8MMA_AtomIJNS4_4SM904GMMA26MMA_64x256x16_F32F16F16_SSILNSP_5MajorE0ELSR_0ELNSP_7ScaleInE1ELSS_1EEEEEENS4_6LayoutISD_NS5_IJSC_NSA_ILi0EEESW_EEEEENS5_IJNS4_10UnderscoreESZ_SZ_EEEEENS4_13SM90_TMA_LOADENS4_14ComposedLayoutINS4_7SwizzleILi3ELi4ELi3EEENS4_18smem_ptr_flag_bitsILi16EEENSV_INS5_IJNSA_ILi8EEESI_EEENS5_IJSI_SC_EEEEEEEvNS4_8identityENS4_23SM90_TMA_LOAD_MULTICASTES1C_vS1D_EENS_8epilogue10collective6detail29Sm90TmaWarpSpecializedAdapterINS1H_15DefaultEpilogueISK_SL_SL_NS1G_6thread17LinearCombinationISK_Li1EffLNS1L_9ScaleType4KindE0ELNS_15FloatRoundStyleE2ESK_EENS1_15EpilogueDefaultEEEEEvvEEEEvNT_6ParamsE)
	.align		4
        /*000c*/ 	.word	index@(__assertfail)
	.align		4
        /*0010*/ 	.word	0x00000000
	.align		4
        /*0014*/ 	.word	0xfffffffe
	.align		4
        /*0018*/ 	.word	0x00000000
	.align		4
        /*001c*/ 	.word	0xfffffffd
	.align		4
        /*0020*/ 	.word	0x00000000
	.align		4
        /*0024*/ 	.word	0xfffffffc


//--------------------- .nv.constant4             --------------------------
	.section	.nv.constant4,"a",@progbits
	.align	8
	.align		8
.nv.constant4:
        /*0000*/ 	.dword	__assertfail
	.align		8
        /*0008*/ 	.dword	__unnamed_1
	.align		8
        /*0010*/ 	.dword	_ZN39_INTERNAL_3998d45e_4_k_cu_8d173655_35314cuda3std3__45__cpo5beginE
	.align		8
        /*0018*/ 	.dword	_ZN39_INTERNAL_3998d45e_4_k_cu_8d173655_35314cuda3std3__45__cpo3endE
	.align		8
        /*0020*/ 	.dword	_ZN39_INTERNAL_3998d45e_4_k_cu_8d173655_35314cuda3std3__45__cpo6cbeginE
	.align		8
        /*0028*/ 	.dword	_ZN39_INTERNAL_3998d45e_4_k_cu_8d173655_35314cuda3std3__45__cpo4cendE
	.align		8
        /*0030*/ 	.dword	_ZN39_INTERNAL_3998d45e_4_k_cu_8d173655_35314cuda3std3__441_GLOBAL__N__3998d45e_4_k_cu_8d173655_35316ignoreE
	.align		8
        /*0038*/ 	.dword	_ZN39_INTERNAL_3998d45e_4_k_cu_8d173655_35314cuda3std3__419piecewise_constructE
	.align		8
        /*0040*/ 	.dword	_ZN39_INTERNAL_3998d45e_4_k_cu_8d173655_35314cuda3std3__48in_placeE
	.align		8
        /*0048*/ 	.dword	_ZN39_INTERNAL_3998d45e_4_k_cu_8d173655_35314cuda3std6ranges3__45__cpo4swapE
	.align		8
        /*0050*/ 	.dword	_ZN39_INTERNAL_3998d45e_4_k_cu_8d173655_35314cuda3std6ranges3__45__cpo9iter_moveE
	.align		8
        /*0058*/ 	.dword	_ZN39_INTERNAL_3998d45e_4_k_cu_8d173655_35314cute7productE
	.align		8
        /*0060*/ 	.dword	_ZN39_INTERNAL_3998d45e_4_k_cu_8d173655_35314cute1_E
	.align		8
        /*0068*/ 	.dword	$str$22
	.align		8
        /*0070*/ 	.dword	$str$23


//--------------------- .text._ZN7cutlass13device_kernelINS_4gemm6kernel13GemmUniversalIN4cute5tupleIJiiiiEEENS1_10collective13CollectiveMmaINS1_34MainloopSm90TmaGmmaWarpSpecializedILi4ENS5_IJNS4_1CILi2EEENSA_ILi1EEESC_EEENS1_35KernelTmaWarpSpecializedCooperativeEEENS5_IJNSA_ILi128EEENSA_ILi256EEENSA_ILi64EEEEEENS_6half_tENS5_IJlSC_lEEESK_SL_NS4_8TiledMMAINS4_8MMA_AtomIJNS4_4SM904GMMA26MMA_64x256x16_F32F16F16_SSILNSP_5MajorE0ELSR_0ELNSP_7ScaleInE1ELSS_1EEEEEENS4_6LayoutISD_NS5_IJSC_NSA_ILi0EEESW_EEEEENS5_IJNS4_10UnderscoreESZ_SZ_EEEEENS4_13SM90_TMA_LOADENS4_14ComposedLayoutINS4_7SwizzleILi3ELi4ELi3EEENS4_18smem_ptr_flag_bitsILi16EEENSV_INS5_IJNSA_ILi8EEESI_EEENS5_IJSI_SC_EEEEEEEvNS4_8identityENS4_23SM90_TMA_LOAD_MULTICASTES1C_vS1D_EENS_8epilogue10collective6detail29Sm90TmaWarpSpecializedAdapterINS1H_15DefaultEpilogueISK_SL_SL_NS1G_6thread17LinearCombinationISK_Li1EffLNS1L_9ScaleType4KindE0ELNS_15FloatRoundStyleE2ESK_EENS1_15EpilogueDefaultEEEEEvvEEEEvNT_6ParamsE --------------------------
	.section	.text._ZN7cutlass13device_kernelINS_4gemm6kernel13GemmUniversalIN4cute5tupleIJiiiiEEENS1_10collective13CollectiveMmaINS1_34MainloopSm90TmaGmmaWarpSpecializedILi4ENS5_IJNS4_1CILi2EEENSA_ILi1EEESC_EEENS1_35KernelTmaWarpSpecializedCooperativeEEENS5_IJNSA_ILi128EEENSA_ILi256EEENSA_ILi64EEEEEENS_6half_tENS5_IJlSC_lEEESK_SL_NS4_8TiledMMAINS4_8MMA_AtomIJNS4_4SM904GMMA26MMA_64x256x16_F32F16F16_SSILNSP_5MajorE0ELSR_0ELNSP_7ScaleInE1ELSS_1EEEEEENS4_6LayoutISD_NS5_IJSC_NSA_ILi0EEESW_EEEEENS5_IJNS4_10UnderscoreESZ_SZ_EEEEENS4_13SM90_TMA_LOADENS4_14ComposedLayoutINS4_7SwizzleILi3ELi4ELi3EEENS4_18smem_ptr_flag_bitsILi16EEENSV_INS5_IJNSA_ILi8EEESI_EEENS5_IJSI_SC_EEEEEEEvNS4_8identityENS4_23SM90_TMA_LOAD_MULTICASTES1C_vS1D_EENS_8epilogue10collective6detail29Sm90TmaWarpSpecializedAdapterINS1H_15DefaultEpilogueISK_SL_SL_NS1G_6thread17LinearCombinationISK_Li1EffLNS1L_9ScaleType4KindE0ELNS_15FloatRoundStyleE2ESK_EENS1_15EpilogueDefaultEEEEEvvEEEEvNT_6ParamsE,"ax",@progbits
	.align	128
.text._ZN7cutlass13device_kernelINS_4gemm6kernel13GemmUniversalIN4cute5tupleIJiiiiEEENS1_10collective13CollectiveMmaINS1_34MainloopSm90TmaGmmaWarpSpecializedILi4ENS5_IJNS4_1CILi2EEENSA_ILi1EEESC_EEENS1_35KernelTmaWarpSpecializedCooperativeEEENS5_IJNSA_ILi128EEENSA_ILi256EEENSA_ILi64EEEEEENS_6half_tENS5_IJlSC_lEEESK_SL_NS4_8TiledMMAINS4_8MMA_AtomIJNS4_4SM904GMMA26MMA_64x256x16_F32F16F16_SSILNSP_5MajorE0ELSR_0ELNSP_7ScaleInE1ELSS_1EEEEEENS4_6LayoutISD_NS5_IJSC_NSA_ILi0EEESW_EEEEENS5_IJNS4_10UnderscoreESZ_SZ_EEEEENS4_13SM90_TMA_LOADENS4_14ComposedLayoutINS4_7SwizzleILi3ELi4ELi3EEENS4_18smem_ptr_flag_bitsILi16EEENSV_INS5_IJNSA_ILi8EEESI_EEENS5_IJSI_SC_EEEEEEEvNS4_8identityENS4_23SM90_TMA_LOAD_MULTICASTES1C_vS1D_EENS_8epilogue10collective6detail29Sm90TmaWarpSpecializedAdapterINS1H_15DefaultEpilogueISK_SL_SL_NS1G_6thread17LinearCombinationISK_Li1EffLNS1L_9ScaleType4KindE0ELNS_15FloatRoundStyleE2ESK_EENS1_15EpilogueDefaultEEEEEvvEEEEvNT_6ParamsE:
        .type           _ZN7cutlass13device_kernelINS_4gemm6kernel13GemmUniversalIN4cute5tupleIJiiiiEEENS1_10collective13CollectiveMmaINS1_34MainloopSm90TmaGmmaWarpSpecializedILi4ENS5_IJNS4_1CILi2EEENSA_ILi1EEESC_EEENS1_35KernelTmaWarpSpecializedCooperativeEEENS5_IJNSA_ILi128EEENSA_ILi256EEENSA_ILi64EEEEEENS_6half_tENS5_IJlSC_lEEESK_SL_NS4_8TiledMMAINS4_8MMA_AtomIJNS4_4SM904GMMA26MMA_64x256x16_F32F16F16_SSILNSP_5MajorE0ELSR_0ELNSP_7ScaleInE1ELSS_1EEEEEENS4_6LayoutISD_NS5_IJSC_NSA_ILi0EEESW_EEEEENS5_IJNS4_10UnderscoreESZ_SZ_EEEEENS4_13SM90_TMA_LOADENS4_14ComposedLayoutINS4_7SwizzleILi3ELi4ELi3EEENS4_18smem_ptr_flag_bitsILi16EEENSV_INS5_IJNSA_ILi8EEESI_EEENS5_IJSI_SC_EEEEEEEvNS4_8identityENS4_23SM90_TMA_LOAD_MULTICASTES1C_vS1D_EENS_8epilogue10collective6detail29Sm90TmaWarpSpecializedAdapterINS1H_15DefaultEpilogueISK_SL_SL_NS1G_6thread17LinearCombinationISK_Li1EffLNS1L_9ScaleType4KindE0ELNS_15FloatRoundStyleE2ESK_EENS1_15EpilogueDefaultEEEEEvvEEEEvNT_6ParamsE,@function
        .size           _ZN7cutlass13device_kernelINS_4gemm6kernel13GemmUniversalIN4cute5tupleIJiiiiEEENS1_10collective13CollectiveMmaINS1_34MainloopSm90TmaGmmaWarpSpecializedILi4ENS5_IJNS4_1CILi2EEENSA_ILi1EEESC_EEENS1_35KernelTmaWarpSpecializedCooperativeEEENS5_IJNSA_ILi128EEENSA_ILi256EEENSA_ILi64EEEEEENS_6half_tENS5_IJlSC_lEEESK_SL_NS4_8TiledMMAINS4_8MMA_AtomIJNS4_4SM904GMMA26MMA_64x256x16_F32F16F16_SSILNSP_5MajorE0ELSR_0ELNSP_7ScaleInE1ELSS_1EEEEEENS4_6LayoutISD_NS5_IJSC_NSA_ILi0EEESW_EEEEENS5_IJNS4_10UnderscoreESZ_SZ_EEEEENS4_13SM90_TMA_LOADENS4_14ComposedLayoutINS4_7SwizzleILi3ELi4ELi3EEENS4_18smem_ptr_flag_bitsILi16EEENSV_INS5_IJNSA_ILi8EEESI_EEENS5_IJSI_SC_EEEEEEEvNS4_8identityENS4_23SM90_TMA_LOAD_MULTICASTES1C_vS1D_EENS_8epilogue10collective6detail29Sm90TmaWarpSpecializedAdapterINS1H_15DefaultEpilogueISK_SL_SL_NS1G_6thread17LinearCombinationISK_Li1EffLNS1L_9ScaleType4KindE0ELNS_15FloatRoundStyleE2ESK_EENS1_15EpilogueDefaultEEEEEvvEEEEvNT_6ParamsE,(.L_x_325 - _ZN7cutlass13device_kernelINS_4gemm6kernel13GemmUniversalIN4cute5tupleIJiiiiEEENS1_10collective13CollectiveMmaINS1_34MainloopSm90TmaGmmaWarpSpecializedILi4ENS5_IJNS4_1CILi2EEENSA_ILi1EEESC_EEENS1_35KernelTmaWarpSpecializedCooperativeEEENS5_IJNSA_ILi128EEENSA_ILi256EEENSA_ILi64EEEEEENS_6half_tENS5_IJlSC_lEEESK_SL_NS4_8TiledMMAINS4_8MMA_AtomIJNS4_4SM904GMMA26MMA_64x256x16_F32F16F16_SSILNSP_5MajorE0ELSR_0ELNSP_7ScaleInE1ELSS_1EEEEEENS4_6LayoutISD_NS5_IJSC_NSA_ILi0EEESW_EEEEENS5_IJNS4_10UnderscoreESZ_SZ_EEEEENS4_13SM90_TMA_LOADENS4_14ComposedLayoutINS4_7SwizzleILi3ELi4ELi3EEENS4_18smem_ptr_flag_bitsILi16EEENSV_INS5_IJNSA_ILi8EEESI_EEENS5_IJSI_SC_EEEEEEEvNS4_8identityENS4_23SM90_TMA_LOAD_MULTICASTES1C_vS1D_EENS_8epilogue10collective6detail29Sm90TmaWarpSpecializedAdapterINS1H_15DefaultEpilogueISK_SL_SL_NS1G_6thread17LinearCombinationISK_Li1EffLNS1L_9ScaleType4KindE0ELNS_15FloatRoundStyleE2ESK_EENS1_15EpilogueDefaultEEEEEvvEEEEvNT_6ParamsE)
        .other          _ZN7cutlass13device_kernelINS_4gemm6kernel13GemmUniversalIN4cute5tupleIJiiiiEEENS1_10collective13CollectiveMmaINS1_34MainloopSm90TmaGmmaWarpSpecializedILi4ENS5_IJNS4_1CILi2EEENSA_ILi1EEESC_EEENS1_35KernelTmaWarpSpecializedCooperativeEEENS5_IJNSA_ILi128EEENSA_ILi256EEENSA_ILi64EEEEEENS_6half_tENS5_IJlSC_lEEESK_SL_NS4_8TiledMMAINS4_8MMA_AtomIJNS4_4SM904GMMA26MMA_64x256x16_F32F16F16_SSILNSP_5MajorE0ELSR_0ELNSP_7ScaleInE1ELSS_1EEEEEENS4_6LayoutISD_NS5_IJSC_NSA_ILi0EEESW_EEEEENS5_IJNS4_10UnderscoreESZ_SZ_EEEEENS4_13SM90_TMA_LOADENS4_14ComposedLayoutINS4_7SwizzleILi3ELi4ELi3EEENS4_18smem_ptr_flag_bitsILi16EEENSV_INS5_IJNSA_ILi8EEESI_EEENS5_IJSI_SC_EEEEEEEvNS4_8identityENS4_23SM90_TMA_LOAD_MULTICASTES1C_vS1D_EENS_8epilogue10collective6detail29Sm90TmaWarpSpecializedAdapterINS1H_15DefaultEpilogueISK_SL_SL_NS1G_6thread17LinearCombinationISK_Li1EffLNS1L_9ScaleType4KindE0ELNS_15FloatRoundStyleE2ESK_EENS1_15EpilogueDefaultEEEEEvvEEEEvNT_6ParamsE,@"STO_CUDA_ENTRY STV_DEFAULT"
_ZN7cutlass13device_kernelINS_4gemm6kernel13GemmUniversalIN4cute5tupleIJiiiiEEENS1_10collective13CollectiveMmaINS1_34MainloopSm90TmaGmmaWarpSpecializedILi4ENS5_IJNS4_1CILi2EEENSA_ILi1EEESC_EEENS1_35KernelTmaWarpSpecializedCooperativeEEENS5_IJNSA_ILi128EEENSA_ILi256EEENSA_ILi64EEEEEENS_6half_tENS5_IJlSC_lEEESK_SL_NS4_8TiledMMAINS4_8MMA_AtomIJNS4_4SM904GMMA26MMA_64x256x16_F32F16F16_SSILNSP_5MajorE0ELSR_0ELNSP_7ScaleInE1ELSS_1EEEEEENS4_6LayoutISD_NS5_IJSC_NSA_ILi0EEESW_EEEEENS5_IJNS4_10UnderscoreESZ_SZ_EEEEENS4_13SM90_TMA_LOADENS4_14ComposedLayoutINS4_7SwizzleILi3ELi4ELi3EEENS4_18smem_ptr_flag_bitsILi16EEENSV_INS5_IJNSA_ILi8EEESI_EEENS5_IJSI_SC_EEEEEEEvNS4_8identityENS4_23SM90_TMA_LOAD_MULTICASTES1C_vS1D_EENS_8epilogue10collective6detail29Sm90TmaWarpSpecializedAdapterINS1H_15DefaultEpilogueISK_SL_SL_NS1G_6thread17LinearCombinationISK_Li1EffLNS1L_9ScaleType4KindE0ELNS_15FloatRoundStyleE2ESK_EENS1_15EpilogueDefaultEEEEEvvEEEEvNT_6ParamsE:
[----:B------:R-:W0:Y:S01]  /*0000*/  LDC R1, c[0x0][0x28] ;  /* 0x00000a00ff017b82 */ /* 0x000e220000000800 */
[----:B------:R-:W1:Y:S01]  /*0010*/  S2R R18, SR_TID.X ;  /* 0x0000000000127919 */ /* 0x000e620000002100 */
[----:B------:R-:W-:Y:S01]  /*0020*/  ELECT P0, URZ, PT ;  /* 0x00000000003f782f */ /* 0x000fe20003800000 */
[----:B------:R-:W-:Y:S01]  /*0030*/  BSSY B0, `(.L_x_0) ;  /* 0x000000f000007945 */ /* 0x000fe20003800000 */
[--C-:B-1----:R-:W-:Y:S02]  /*0040*/  SHF.R.U32.HI R0, RZ, 0x5, R18.reuse ;  /* 0x00000005ff007819 */ /* 0x102fe40000011612 */
[----:B------:R-:W-:-:S03]  /*0050*/  SHF.R.U32.HI R3, RZ, 0x7, R18 ;  /* 0x00000007ff037819 */ /* 0x000fc60000011612 */
[----:B------:R-:W1:Y:S04]  /*0060*/  SHFL.IDX PT, R2, R0, RZ, 0x1f ;  /* 0x00001fff00027589 */ /* 0x000e6800000e0000 */
[----:B------:R2:W3:Y:S01]  /*0070*/  SHFL.IDX PT, R5, R3, RZ, 0x1f ;  /* 0x00001fff03057589 */ /* 0x0004e200000e0000 */
[----:B-1----:R-:W-:-:S13]  /*0080*/  ISETP.NE.OR P0, PT, R2, RZ, !P0 ;  /* 0x000000ff0200720c */ /* 0x002fda0004705670 */
[----:B0-23--:R-:W-:Y:S05]  /*0090*/  @P0 BRA `(.L_x_1) ;  /* 0x0000000000200947 */ /* 0x00dfea0003800000 */
[----:B------:R-:W-:Y:S02]  /*00a0*/  ULDC.64 UR4, c[0x0][0x198] ;  /* 0x0000660000047ab9 */ /* 0x000fe40000000a00 */
[----:B------:R-:W-:Y:S02]  /*00b0*/  UIADD3 UR6, UP0, UR4, 0xf0, URZ ;  /* 0x000000f004067890 */ /* 0x000fe4000ff1e03f */
[----:B------:R-:W-:Y:S02]  /*00c0*/  UIADD3 UR4, UP1, UR4, 0x1f0, URZ ;  /* 0x000001f004047890 */ /* 0x000fe4000ff3e03f */
[----:B------:R-:W-:Y:S02]  /*00d0*/  UIADD3.X UR7, URZ, UR5, URZ, UP0, !UPT ;  /* 0x000000053f077290 */ /* 0x000fe400087fe43f */
[----:B------:R-:W-:-:S07]  /*00e0*/  UIADD3.X UR5, URZ, UR5, URZ, UP1, !UPT ;  /* 0x000000053f057290 */ /* 0x000fce0008ffe43f */
[----:B------:R0:W-:Y:S02]  /*00f0*/  UTMACCTL.PF [UR6] ;  /* 0x00000000060079b9 */ /* 0x0001e40008040000 */
[----:B------:R0:W-:Y:S02]  /*0100*/  UTMACCTL.PF [UR4] ;  /* 0x00000000040079b9 */ /* 0x0001e40008040000 */
[----:B0-----:R-:W-:Y:S01]  /*0110*/  NOP ;  /* 0x0000000000007918 */ /* 0x001fe20000000000 */
.L_x_1:
[----:B------:R-:W-:Y:S05]  /*0120*/  BSYNC B0 ;  /* 0x0000000000007941 */ /* 0x000fea0003800000 */
.L_x_0:
[----:B------:R-:W0:Y:S02]  /*0130*/  SHFL.IDX PT, R3, R0, RZ, 0x1f ;  /* 0x00001fff00037589 */ /* 0x000e2400000e0000 */
[----:B0-----:R-:W-:-:S13]  /*0140*/  ISETP.NE.AND P0, PT, R3, RZ, PT ;  /* 0x000000ff0300720c */ /* 0x001fda0003f05270 */
[----:B------:R-:W-:Y:S05]  /*0150*/  @P0 BRA `(.L_x_2) ;  /* 0x0000000000580947 */ /* 0x000fea0003800000 */
[----:B------:R-:W0:Y:S01]  /*0160*/  S2UR UR8, SR_CgaCtaId ;  /* 0x00000000000879c3 */ /* 0x000e220000008800 */
[----:B------:R-:W-:Y:S01]  /*0170*/  UMOV UR4, 0x400 ;  /* 0x0000040000047882 */ /* 0x000fe20000000000 */
[----:B------:R-:W-:Y:S01]  /*0180*/  UMOV UR5, 0x1 ;  /* 0x0000000100057882 */ /* 0x000fe20000000000 */
[----:B------:R-:W-:Y:S01]  /*0190*/  UMOV UR6, 0x4 ;  /* 0x0000000400067882 */ /* 0x000fe20000000000 */
[----:B------:R-:W-:Y:S01]  /*01a0*/  ELECT P0, URZ, PT ;  /* 0x00000000003f782f */ /* 0x000fe20003800000 */
[----:B------:R-:W-:-:S04]  /*01b0*/  UIADD3 UR6, -UR6, 0x100000, URZ ;  /* 0x0010000006067890 */ /* 0x000fc8000fffe13f */
[----:B------:R-:W-:Y:S02]  /*01c0*/  USHF.L.U32 UR7, UR6, 0xb, URZ ;  /* 0x0000000b06077899 */ /* 0x000fe4000800063f */
[----:B------:R-:W-:Y:S02]  /*01d0*/  USHF.L.U32 UR6, UR6, 0x1, URZ ;  /* 0x0000000106067899 */ /* 0x000fe4000800063f */
[----:B0-----:R-:W-:Y:S02]  /*01e0*/  ULEA UR8, UR8, UR4, 0x18 ;  /* 0x0000000408087291 */ /* 0x001fe4000f8ec03f */
[----:B------:R-:W-:-:S04]  /*01f0*/  UIADD3 UR4, -UR5, 0x100000, URZ ;  /* 0x0010000005047890 */ /* 0x000fc8000fffe13f */
[----:B------:R-:W-:Y:S02]  /*0200*/  USHF.L.U32 UR5, UR4, 0xb, URZ ;  /* 0x0000000b04057899 */ /* 0x000fe4000800063f */
[----:B------:R-:W-:Y:S01]  /*0210*/  USHF.L.U32 UR4, UR4, 0x1, URZ ;  /* 0x0000000104047899 */ /* 0x000fe2000800063f */
[----:B------:R-:W0:Y:S11]  /*0220*/  FENCE.VIEW.ASYNC.S ;  /* 0x00000000000073c6 */ /* 0x000e360000000000 */
[----:B0-----:R0:W1:Y:S01]  /*0230*/  SYNCS.EXCH.64 URZ, [UR8], UR4 ;  /* 0x00000004083f75b2 */ /* 0x0010620008000100 */
[----:B------:R0:W2:Y:S01]  /*0240*/  SYNCS.EXCH.64 URZ, [UR8+0x20], UR6 ;  /* 0x00002006083f75b2 */ /* 0x0000a20008000100 */
[----:B------:R0:W3:Y:S01]  /*0250*/  SYNCS.EXCH.64 URZ, [UR8+0x8], UR4 ;  /* 0x00000804083f75b2 */ /* 0x0000e20008000100 */
[----:B------:R0:W4:Y:S01]  /*0260*/  SYNCS.EXCH.64 URZ, [UR8+0x28], UR6 ;  /* 0x00002806083f75b2 */ /* 0x0001220008000100 */
[----:B------:R0:W0:Y:S01]  /*0270*/  SYNCS.EXCH.64 URZ, [UR8+0x10], UR4 ;  /* 0x00001004083f75b2 */ /* 0x0000220008000100 */
[----:B------:R0:W0:Y:S01]  /*0280*/  SYNCS.EXCH.64 URZ, [UR8+0x30], UR6 ;  /* 0x00003006083f75b2 */ /* 0x0000220008000100 */
[----:B------:R0:W0:Y:S01]  /*0290*/  SYNCS.EXCH.64 URZ, [UR8+0x18], UR4 ;  /* 0x00001804083f75b2 */ /* 0x0000220008000100 */
[----:B------:R0:W0:Y:S01]  /*02a0*/  SYNCS.EXCH.64 URZ, [UR8+0x38], UR6 ;  /* 0x00003806083f75b2 */ /* 0x0000220008000100 */
[----:B------:R-:W-:Y:S01]  /*02b0*/  NOP ;  /* 0x0000000000007918 */ /* 0x000fe20000000000 */
.L_x_2:
[----:B------:R-:W-:Y:S01]  /*02c0*/  SHF.R.S32.HI R7, RZ, 0x1f, R18 ;  /* 0x0000001fff077819 */ /* 0x000fe20000011412 */
[----:B------:R-:W5:Y:S01]  /*02d0*/  SHFL.IDX PT, R0, R0, RZ, 0x1f ;  /* 0x00001fff00007589 */ /* 0x000f6200000e0000 */
[----:B0-----:R-:W0:Y:S01]  /*02e0*/  S2UR UR8, SR_CTAID.X ;  /* 0x00000000000879c3 */ /* 0x001e220000002500 */
[----:B------:R-:W-:Y:S02]  /*02f0*/  ELECT P0, URZ, PT ;  /* 0x00000000003f782f */ /* 0x000fe40003800000 */
[----:B------:R-:W-:Y:S01]  /*0300*/  LEA.HI R7, R7, R18, RZ, 0x7 ;  /* 0x0000001207077211 */ /* 0x000fe200078f38ff */
[----:B------:R-:W1:Y:S01]  /*0310*/  S2R R4, SR_CTAID.Y ;  /* 0x0000000000047919 */ /* 0x000e620000002600 */
[----:B------:R-:W-:Y:S01]  /*0320*/  SHF.R.S32.HI R8, RZ, 0x1f, R3 ;  /* 0x0000001fff087819 */ /* 0x000fe20000011403 */
[----:B------:R-:W-:Y:S01]  /*0330*/  ULDC UR4, c[0x0][0x150] ;  /* 0x0000540000047ab9 */ /* 0x000fe20000000800 */
[----:B------:R-:W-:Y:S01]  /*0340*/  LOP3.LUT R7, R7, 0xffffff80, RZ, 0xc0, !PT ;  /* 0xffffff8007077812 */ /* 0x000fe200078ec0ff */
[----:B------:R-:W-:Y:S01]  /*0350*/  NOP ;  /* 0x0000000000007918 */ /* 0x000fe20000000000 */
[----:B------:R-:W-:Y:S01]  /*0360*/  LEA.HI R8, R8, R3, RZ, 0x2 ;  /* 0x0000000308087211 */ /* 0x000fe200078f10ff */
[----:B------:R-:W2:Y:S01]  /*0370*/  LDC R10, c[0x0][0x144] ;  /* 0x00005100ff0a7b82 */ /* 0x000ea20000000800 */
[----:B------:R-:W-:Y:S01]  /*0380*/  NOP ;  /* 0x0000000000007918 */ /* 0x000fe20000000000 */
[----:B------:R-:W-:Y:S01]  /*0390*/  IMAD.IADD R6, R18, 0x1, -R7 ;  /* 0x0000000112067824 */ /* 0x000fe200078e0a07 */
[----:B------:R-:W-:Y:S01]  /*03a0*/  LOP3.LUT R8, R8, 0x3ffffffc, RZ, 0xc0, !PT ;  /* 0x3ffffffc08087812 */ /* 0x000fe200078ec0ff */
[----:B------:R-:W-:Y:S01]  /*03b0*/  IMAD.MOV.U32 R22, RZ, RZ, 0x1 ;  /* 0x00000001ff167424 */ /* 0x000fe200078e00ff */
[----:B------:R-:W-:-:S02]  /*03c0*/  ISETP.NE.AND P3, PT, R5, RZ, PT ;  /* 0x000000ff0500720c */ /* 0x000fc40003f65270 */
[----:B------:R-:W-:Y:S01]  /*03d0*/  SHF.R.S32.HI R7, RZ, 0x1f, R6 ;  /* 0x0000001fff077819 */ /* 0x000fe20000011406 */
[----:B------:R-:W-:Y:S01]  /*03e0*/  IMAD.IADD R8, R3, 0x1, -R8 ;  /* 0x0000000103087824 */ /* 0x000fe200078e0a08 */
[----:B------:R-:W3:Y:S02]  /*03f0*/  LDC R13, c[0x0][0x140] ;  /* 0x00005000ff0d7b82 */ /* 0x000ee40000000800 */
[----:B------:R-:W-:Y:S02]  /*0400*/  LEA.HI R7, R7, R6, RZ, 0x3 ;  /* 0x0000000607077211 */ /* 0x000fe400078f18ff */
[----:B-----5:R-:W-:Y:S02]  /*0410*/  ISETP.NE.OR P0, PT, R0, RZ, !P0 ;  /* 0x000000ff0000720c */ /* 0x020fe40004705670 */
[--C-:B------:R-:W-:Y:S02]  /*0420*/  SHF.R.S32.HI R0, RZ, 0x3, R7.reuse ;  /* 0x00000003ff007819 */ /* 0x100fe40000011407 */
[----:B------:R-:W-:-:S02]  /*0430*/  SHF.R.S32.HI R7, RZ, 0x1f, R7 ;  /* 0x0000001fff077819 */ /* 0x000fc40000011407 */
[----:B0-----:R-:W-:Y:S02]  /*0440*/  I2FP.F32.U32 R9, UR8 ;  /* 0x0000000800097c45 */ /* 0x001fe40008201000 */
[----:B------:R-:W-:-:S03]  /*0450*/  LEA.HI R7, R7, R0, RZ, 0x2 ;  /* 0x0000000007077211 */ /* 0x000fc600078f10ff */
[----:B------:R-:W-:Y:S01]  /*0460*/  FMUL R9, R9, UR4 ;  /* 0x0000000409097c20 */ /* 0x000fe20008400000 */
[----:B------:R-:W-:Y:S01]  /*0470*/  LOP3.LUT R7, R7, 0xfffffffc, RZ, 0xc0, !PT ;  /* 0xfffffffc07077812 */ /* 0x000fe200078ec0ff */
[----:B------:R-:W-:Y:S01]  /*0480*/  VOTEU.ALL UP0, P0 ;  /* 0x00000000003f7886 */ /* 0x000fe20000000000 */
[----:B-1----:R-:W-:Y:S01]  /*0490*/  I2FP.F32.U32 R3, R4 ;  /* 0x0000000400037245 */ /* 0x002fe20000201000 */
[----:B------:R-:W-:Y:S01]  /*04a0*/  ULDC UR4, c[0x0][0x154] ;  /* 0x0000550000047ab9 */ /* 0x000fe20000000800 */
[----:B------:R-:W-:Y:S01]  /*04b0*/  VOTEU.ALL UP1, P0 ;  /* 0x00000000003f7886 */ /* 0x000fe20000020000 */
[----:B------:R-:W0:Y:S01]  /*04c0*/  F2I.U32.TRUNC.NTZ R9, R9 ;  /* 0x0000000900097305 */ /* 0x000e22000020f000 */
[----:B------:R-:W-:Y:S01]  /*04d0*/  IMAD.IADD R7, R0, 0x1, -R7 ;  /* 0x0000000100077824 */ /* 0x000fe200078e0a07 */
[----:B------:R-:W1:Y:S01]  /*04e0*/  @!UP0 S2UR UR7, SR_CgaCtaId ;  /* 0x00000000000789c3 */ /* 0x000e620000008800 */
[----:B------:R-:W-:Y:S01]  /*04f0*/  FMUL R12, R3, UR4 ;  /* 0x00000004030c7c20 */ /* 0x000fe20008400000 */
[----:B------:R-:W-:Y:S01]  /*0500*/  UMOV UR4, 0x20 ;  /* 0x0000002000047882 */ /* 0x000fe20000000000 */
[----:B------:R-:W-:Y:S01]  /*0510*/  IMAD R8, R8, 0x4, R7 ;  /* 0x0000000408087824 */ /* 0x000fe200078e0207 */
[----:B------:R-:W-:Y:S01]  /*0520*/  @!UP0 UMOV UR6, 0x400 ;  /* 0x0000040000068882 */ /* 0x000fe20000000000 */
[----:B------:R-:W-:-:S04]  /*0530*/  @!UP0 UIADD3 UR4, -UR4, 0x100000, URZ ;  /* 0x0010000004048890 */ /* 0x000fc8000fffe13f */
[----:B------:R-:W-:Y:S02]  /*0540*/  @!UP0 USHF.L.U32 UR5, UR4, 0xb, URZ ;  /* 0x0000000b04058899 */ /* 0x000fe4000800063f */
[----:B------:R-:W-:Y:S01]  /*0550*/  @!UP0 USHF.L.U32 UR4, UR4, 0x1, URZ ;  /* 0x0000000104048899 */ /* 0x000fe2000800063f */
[----:B---3--:R-:W-:Y:S01]  /*0560*/  ISETP.EQ.U32.AND P2, PT, R13, 0x1, PT ;  /* 0x000000010d00780c */ /* 0x008fe20003f42070 */
[----:B------:R-:W3:Y:S01]  /*0570*/  F2I.U32.TRUNC.NTZ R12, R12 ;  /* 0x0000000c000c7305 */ /* 0x000ee2000020f000 */
[----:B------:R-:W-:Y:S01]  /*0580*/  LEA.HI R0, R8, R8, RZ, 0x1 ;  /* 0x0000000808007211 */ /* 0x000fe200078f08ff */
[----:B------:R-:W5:Y:S03]  /*0590*/  LDC R7, c[0x0][0x148] ;  /* 0x00005200ff077b82 */ /* 0x000f660000000800 */
[----:B------:R-:W-:Y:S01]  /*05a0*/  LOP3.LUT R11, R0, 0xfffffffe, RZ, 0xc0, !PT ;  /* 0xfffffffe000b7812 */ /* 0x000fe200078ec0ff */
[----:B0-----:R-:W-:Y:S01]  /*05b0*/  IMAD.MOV R15, RZ, RZ, -R9 ;  /* 0x000000ffff0f7224 */ /* 0x001fe200078e0a09 */
[----:B------:R-:W-:-:S03]  /*05c0*/  SHF.R.S32.HI R9, RZ, 0x1f, R2 ;  /* 0x0000001fff097819 */ /* 0x000fc60000011402 */
[----:B--2---:R-:W-:Y:S01]  /*05d0*/  IMAD R3, R10, R15, UR8 ;  /* 0x000000080a037e24 */ /* 0x004fe2000f8e020f */
[----:B------:R-:W-:Y:S01]  /*05e0*/  LEA.HI R9, R9, R2, RZ, 0x2 ;  /* 0x0000000209097211 */ /* 0x000fe200078f10ff */
[C---:B------:R-:W-:Y:S02]  /*05f0*/  IMAD.IADD R0, R8.reuse, 0x1, -R11 ;  /* 0x0000000108007824 */ /* 0x040fe400078e0a0b */
[----:B------:R-:W-:Y:S01]  /*0600*/  IMAD.SHL.U32 R11, R8, 0x4, RZ ;  /* 0x00000004080b7824 */ /* 0x000fe200078e00ff */
[----:B------:R-:W-:Y:S01]  /*0610*/  LOP3.LUT R9, R9, 0xfffffffc, RZ, 0xc0, !PT ;  /* 0xfffffffc09097812 */ /* 0x000fe200078ec0ff */
[----:B---3--:R-:W-:Y:S01]  /*0620*/  IMAD.MOV R24, RZ, RZ, -R12 ;  /* 0x000000ffff187224 */ /* 0x008fe200078e0a0c */
[----:B------:R-:W-:Y:S01]  /*0630*/  ISETP.NE.AND P4, PT, R0, R3, PT ;  /* 0x000000030000720c */ /* 0x000fe20003f85270 */
[----:B-1----:R-:W-:Y:S01]  /*0640*/  @!UP0 ULEA UR6, UR7, UR6, 0x18 ;  /* 0x0000000607068291 */ /* 0x002fe2000f8ec03f */
[----:B------:R-:W-:Y:S01]  /*0650*/  LOP3.LUT R152, R8, 0xc, R11, 0x78, !PT ;  /* 0x0000000c08987812 */ /* 0x000fe200078e780b */
[----:B------:R-:W-:Y:S01]  /*0660*/  IMAD.IADD R0, R2, 0x1, -R9 ;  /* 0x0000000102007824 */ /* 0x000fe200078e0a09 */
[----:B------:R-:W-:Y:S01]  /*0670*/  VOTEU.ALL UP0, P0 ;  /* 0x00000000003f7886 */ /* 0x000fe20000000000 */
[----:B------:R-:W-:Y:S01]  /*0680*/  LOP3.LUT P0, RZ, R6, 0x7, RZ, 0xc0, !PT ;  /* 0x0000000706ff7812 */ /* 0x000fe2000780c0ff */
[----:B------:R-:W-:-:S02]  /*0690*/  VIADD R6, R5, 0xffffffff ;  /* 0xffffffff05067836 */ /* 0x000fc40000000000 */
[----:B------:R-:W-:Y:S01]  /*06a0*/  ISETP.NE.AND P1, PT, R0, 0x3, PT ;  /* 0x000000030000780c */ /* 0x000fe20003f25270 */
[----:B-----5:R-:W-:Y:S01]  /*06b0*/  IMAD R9, R7, R24, R4 ;  /* 0x0000001807097224 */ /* 0x020fe200078e0204 */
[----:B------:R-:W-:Y:S02]  /*06c0*/  ISETP.LT.U32.AND P0, PT, R152, 0x2, !P0 ;  /* 0x000000029800780c */ /* 0x000fe40004701070 */
[----:B------:R-:W-:Y:S01]  /*06d0*/  ISETP.EQ.OR P1, PT, R0, RZ, !P1 ;  /* 0x000000ff0000720c */ /* 0x000fe20004f22670 */
[----:B------:R-:W0:Y:S02]  /*06e0*/  FENCE.VIEW.ASYNC.S ;  /* 0x00000000000073c6 */ /* 0x000e240000000000 */
[----:B0-----:R0:W1:Y:S01]  /*06f0*/  @!UP0 SYNCS.EXCH.64 URZ, [UR6+0x50], UR4 ;  /* 0x00005004063f85b2 */ /* 0x0010620008000100 */
[----:B------:R-:W-:Y:S02]  /*0700*/  @P4 LEA.HI R2, R152, R152, RZ, 0x1 ;  /* 0x0000009898024211 */ /* 0x000fe400078f08ff */
[----:B------:R-:W-:-:S02]  /*0710*/  ISETP.EQ.AND P1, PT, R5, RZ, P1 ;  /* 0x000000ff0500720c */ /* 0x000fc40000f22270 */
[----:B------:R-:W-:Y:S02]  /*0720*/  @P4 SHF.R.S32.HI R2, RZ, 0x1, R2 ;  /* 0x00000001ff024819 */ /* 0x000fe40000011402 */
[----:B------:R-:W-:Y:S02]  /*0730*/  ISETP.GE.U32.AND P6, PT, R6, 0x2, PT ;  /* 0x000000020600780c */ /* 0x000fe40003fc6070 */
[----:B------:R-:W-:Y:S02]  /*0740*/  @P4 ISETP.NE.AND P5, PT, R2, R9, PT ;  /* 0x000000090200420c */ /* 0x000fe40003fa5270 */
[----:B------:R-:W-:Y:S02]  /*0750*/  SEL R9, RZ, 0x1, !P0 ;  /* 0x00000001ff097807 */ /* 0x000fe40004000000 */
[----:B------:R-:W-:Y:S02]  /*0760*/  @P4 SEL R22, RZ, 0x1, P5 ;  /* 0x00000001ff164807 */ /* 0x000fe40002800000 */
[----:B------:R-:W-:Y:S01]  /*0770*/  SEL R19, RZ, 0x1, !P1 ;  /* 0x00000001ff137807 */ /* 0x000fe20004800000 */
[----:B------:R0:W2:Y:S01]  /*0780*/  @!UP1 SYNCS.EXCH.64 URZ, [UR6+0x58], UR4 ;  /* 0x00005804063f95b2 */ /* 0x0000a20008000100 */
[----:B------:R-:W-:Y:S01]  /*0790*/  LOP3.LUT R22, R22, R9, RZ, 0xc0, !PT ;  /* 0x0000000916167212 */ /* 0x000fe200078ec0ff */
[----:B------:R-:W-:Y:S01]  /*07a0*/  NOP ;  /* 0x0000000000007918 */ /* 0x000fe20000000000 */
[----:B------:R-:W-:Y:S01]  /*07b0*/  SEL R19, R19, 0x2, P6 ;  /* 0x0000000213137807 */ /* 0x000fe20003000000 */
[----:B------:R-:W-:Y:S06]  /*07c0*/  @!P2 BRA `(.L_x_3) ;  /* 0x000000000008a947 */ /* 0x000fec0003800000 */
[----:B-12-4-:R-:W-:Y:S01]  /*07d0*/  UCGABAR_ARV ;  /* 0x00000000000079c7 */ /* 0x016fe20008000000 */
[----:B------:R-:W-:Y:S05]  /*07e0*/  BRA `(.L_x_4) ;  /* 0x0000000000047947 */ /* 0x000fea0003800000 */
.L_x_3:
[----:B-12-4-:R-:W-:Y:S01]  /*07f0*/  NOP ;  /* 0x0000000000007918 */ /* 0x016fe20000000000 */
.L_x_4:
[----:B------:R-:W1:Y:S01]  /*0800*/  LDC R2, c[0x0][0x65c] ;  /* 0x00019700ff027b82 */ /* 0x000e620000000800 */
[----:B------:R-:W-:Y:S02]  /*0810*/  IMAD.U32 R8, RZ, RZ, UR8 ;  /* 0x00000008ff087e24 */ /* 0x000fe4000f8e00ff */
[----:B------:R-:W-:Y:S01]  /*0820*/  IMAD.MOV.U32 R9, RZ, RZ, RZ ;  /* 0x000000ffff097224 */ /* 0x000fe200078e00ff */
[----:B-1----:R-:W-:-:S04]  /*0830*/  ISETP.NE.AND P1, PT, R2, 0x1, PT ;  /* 0x000000010200780c */ /* 0x002fc80003f25270 */
[----:B------:R-:W-:-:S09]  /*0840*/  P2R R5, PR, RZ, 0x2 ;  /* 0x00000002ff057803 */ /* 0x000fd20000000000 */
[----:B------:R-:W1:Y:S01]  /*0850*/  @P1 LDC R17, c[0x0][0x10] ;  /* 0x00000400ff111b82 */ /* 0x000e620000000800 */
[----:B------:R-:W-:Y:S02]  /*0860*/  @P1 IMAD.MOV.U32 R5, RZ, RZ, RZ ;  /* 0x000000ffff051224 */ /* 0x000fe400078e00ff */
[----:B------:R-:W-:-:S05]  /*0870*/  @P1 IMAD.MOV.U32 R13, RZ, RZ, RZ ;  /* 0x000000ffff0d1224 */ /* 0x000fca00078e00ff */
[----:B------:R-:W2:Y:S01]  /*0880*/  @!P1 LDC R11, c[0x0][0xc] ;  /* 0x00000300ff0b9b82 */ /* 0x000ea20000000800 */
[----:B-1----:R-:W-:-:S04]  /*0890*/  @P1 IMAD.WIDE.U32 R16, R17, UR8, R4 ;  /* 0x0000000811101c25 */ /* 0x002fc8000f8e0004 */
[----:B------:R-:W-:Y:S02]  /*08a0*/  @P1 IMAD.IADD R17, R17, 0x1, R13 ;  /* 0x0000000111111824 */ /* 0x000fe400078e020d */
[----:B--2---:R-:W-:-:S04]  /*08b0*/  @!P1 IMAD.WIDE.U32 R8, R4, R11, R8 ;  /* 0x0000000b04089225 */ /* 0x004fc800078e0008 */
[----:B------:R-:W-:Y:S02]  /*08c0*/  @!P1 IMAD.MOV.U32 R16, RZ, RZ, R8 ;  /* 0x000000ffff109224 */ /* 0x000fe400078e0008 */
[----:B------:R-:W-:Y:S01]  /*08d0*/  @!P1 IMAD.MOV.U32 R17, RZ, RZ, R9 ;  /* 0x000000ffff119224 */ /* 0x000fe200078e0009 */
[----:B------:R-:W-:Y:S06]  /*08e0*/  @!P2 BRA `(.L_x_5) ;  /* 0x00000000000ca947 */ /* 0x000fec0003800000 */
[----:B------:R-:W-:Y:S01]  /*08f0*/  UCGABAR_WAIT ;  /* 0x0000000000007dc7 */ /* 0x000fe20008000000 */
[----:B------:R-:W-:Y:S01]  /*0900*/  CCTL.IVALL ;  /* 0x00000000ff00798f */ /* 0x000fe20002000000 */
[----:B------:R-:W-:Y:S05]  /*0910*/  BRA `(.L_x_6) ;  /* 0x0000000000047947 */ /* 0x000fea0003800000 */
.L_x_5:
[----:B------:R-:W-:Y:S06]  /*0920*/  BAR.SYNC.DEFER_BLOCKING 0x0 ;  /* 0x0000000000007b1d */ /* 0x000fec0000010000 */
.L_x_6:
[----:B------:R-:W-:Y:S05]  /*0930*/  @!P3 BRA `(.L_x_7) ;  /* 0x000000980064b947 */ /* 0x000fea0003800000 */
[----:B------:R-:W-:-:S13]  /*0940*/  ISETP.GT.U32.AND P0, PT, R6, 0x1, PT ;  /* 0x000000010600780c */ /* 0x000fda0003f04070 */
[----:B0-----:R-:W-:Y:S05]  /*0950*/  @P0 EXIT ;  /* 0x000000000000094d */ /* 0x001fea0003800000 */
[----:B------:R-:W-:Y:S01]  /*0960*/  ULDC.64 UR4, c[0x0][0x650] ;  /* 0x0001940000047ab9 */ /* 0x000fe20000000a00 */
[----:B------:R-:W-:Y:S01]  /*0970*/  PRMT R0, RZ, 0x7610, R0 ;  /* 0x00007610ff007816 */ /* 0x000fe20000000000 */
[----:B------:R-:W-:Y:S01]  /*0980*/  IMAD.MOV.U32 R154, RZ, RZ, -0x1 ;  /* 0xffffffffff9a7424 */ /* 0x000fe200078e00ff */
[----:B------:R-:W-:Y:S01]  /*0990*/  ISETP.GE.U32.AND P0, PT, R16, UR4, PT ;  /* 0x0000000410007c0c */ /* 0x000fe2000bf06070 */
[----:B------:R-:W-:Y:S02]  /*09a0*/  IMAD.MOV.U32 R153, RZ, RZ, -0x1 ;  /* 0xffffffffff997424 */ /* 0x000fe400078e00ff */
[----:B------:R-:W-:Y:S01]  /*09b0*/  IMAD.MOV.U32 R23, RZ, RZ, -0x1 ;  /* 0xffffffffff177424 */ /* 0x000fe200078e00ff */
[----:B------:R-:W-:-:S13]  /*09c0*/  ISETP.GE.U32.AND.EX P0, PT, R17, UR5, PT, P0 ;  /* 0x0000000511007c0c */ /* 0x000fda000bf06100 */
[----:B------:R-:W-:Y:S05]  /*09d0*/  @P0 BRA `(.L_x_8) ;  /* 0x00000004002c0947 */ /* 0x000fea0003800000 */
[----:B------:R-:W0:Y:S01]  /*09e0*/  LDC.64 R20, c[0x0][0x628] ;  /* 0x00018a00ff147b82 */ /* 0x000e220000000a00 */
[----:B------:R-:W-:Y:S02]  /*09f0*/  IMAD.MOV.U32 R8, RZ, RZ, R16 ;  /* 0x000000ffff087224 */ /* 0x000fe400078e0010 */
[----:B------:R-:W-:-:S05]  /*0a00*/  IMAD.MOV.U32 R9, RZ, RZ, R17 ;  /* 0x000000ffff097224 */ /* 0x000fca00078e0011 */
[----:B------:R-:W1:Y:S08]  /*0a10*/  LDC R0, c[0x0][0x630] ;  /* 0x00018c00ff007b82 */ /* 0x000e700000000800 */
[----:B------:R-:W2:Y:S01]  /*0a20*/  LDC.64 R26, c[0x0][0x620] ;  /* 0x00018800ff1a7b82 */ /* 0x000ea20000000a00 */
[----:B0-----:R-:W-:-:S04]  /*0a30*/  ISETP.NE.U32.AND P0, PT, R20, RZ, PT ;  /* 0x000000ff1400720c */ /* 0x001fc80003f05070 */
[----:B------:R-:W-:-:S13]  /*0a40*/  ISETP.NE.AND.EX P0, PT, R21, RZ, PT, P0 ;  /* 0x000000ff1500720c */ /* 0x000fda0003f05300 */
[----:B-12---:R-:W-:Y:S05]  /*0a50*/  @!P0 BRA `(.L_x_9) ;  /* 0x0000000000288947 */ /* 0x006fea0003800000 */
[----:B------:R-:W0:Y:S02]  /*0a60*/  LDC R13, c[0x0][0x634] ;  /* 0x00018d00ff0d7b82 */ /* 0x000e240000000800 */
[----:B0-----:R-:W-:-:S05]  /*0a70*/  IADD3 R13, P0, R16, R13, RZ ;  /* 0x0000000d100d7210 */ /* 0x001fca0007f1e0ff */
[----:B------:R-:W-:-:S04]  /*0a80*/  IMAD.X R15, RZ, RZ, R17, P0 ;  /* 0x000000ffff0f7224 */ /* 0x000fc800000e0611 */
[----:B------:R-:W-:-:S04]  /*0a90*/  IMAD.WIDE.U32 R8, R15, R20, RZ ;  /* 0x000000140f087225 */ /* 0x000fc800078e00ff */
[----:B------:R-:W-:-:S04]  /*0aa0*/  IMAD.WIDE.U32 R10, P0, R13, R21, R8 ;  /* 0x000000150d0a7225 */ /* 0x000fc80007800008 */
[----:B------:R-:W-:-:S04]  /*0ab0*/  IMAD.WIDE.U32 R8, R13, R20, RZ ;  /* 0x000000140d087225 */ /* 0x000fc800078e00ff */
[----:B------:R-:W-:Y:S01]  /*0ac0*/  IMAD.X R13, RZ, RZ, RZ, P0 ;  /* 0x000000ffff0d7224 */ /* 0x000fe200000e06ff */
[----:B------:R-:W-:Y:S01]  /*0ad0*/  IADD3 RZ, P0, R9, R10, RZ ;  /* 0x0000000a09ff7210 */ /* 0x000fe20007f1e0ff */
[----:B------:R-:W-:-:S04]  /*0ae0*/  IMAD.MOV.U32 R12, RZ, RZ, R11 ;  /* 0x000000ffff0c7224 */ /* 0x000fc800078e000b */
[----:B------:R-:W-:-:S08]  /*0af0*/  IMAD.WIDE.U32.X R8, R15, R21, R12, P0 ;  /* 0x000000150f087225 */ /* 0x000fd000000e040c */
.L_x_9:
[----:B------:R-:W0:Y:S01]  /*0b00*/  LDC.64 R20, c[0x0][0x640] ;  /* 0x00019000ff147b82 */ /* 0x000e220000000a00 */
[--C-:B------:R-:W-:Y:S01]  /*0b10*/  SHF.R.U64 R28, R8, R0, R9.reuse ;  /* 0x00000000081c7219 */ /* 0x100fe20000001209 */
[----:B------:R-:W-:Y:S01]  /*0b20*/  IMAD R30, R7, R24, R4 ;  /* 0x00000018071e7224 */ /* 0x000fe200078e0204 */
[----:B------:R-:W-:Y:S01]  /*0b30*/  SHF.R.U32.HI R0, RZ, R0, R9 ;  /* 0x00000000ff007219 */ /* 0x000fe20000011609 */
[----:B------:R-:W-:Y:S01]  /*0b40*/  IMAD.MOV.U32 R23, RZ, RZ, 0x1 ;  /* 0x00000001ff177424 */ /* 0x000fe200078e00ff */
[----:B------:R-:W-:-:S03]  /*0b50*/  IADD3 R5, P0, RZ, -R28, RZ ;  /* 0x8000001cff057210 */ /* 0x000fc60007f1e0ff */
[----:B------:R-:W1:Y:S02]  /*0b60*/  LDC R6, c[0x0][0x618] ;  /* 0x00018600ff067b82 */ /* 0x000e640000000800 */
[----:B------:R-:W-:-:S04]  /*0b70*/  IMAD.X R9, RZ, RZ, ~R0, P0 ;  /* 0x000000ffff097224 */ /* 0x000fc800000e0e00 */
[-C--:B------:R-:W-:Y:S02]  /*0b80*/  IMAD R0, R9, R26.reuse, RZ ;  /* 0x0000001a09007224 */ /* 0x080fe400078e02ff */
[----:B------:R-:W2:Y:S01]  /*0b90*/  LDC R11, c[0x0][0x608] ;  /* 0x00018200ff0b7b82 */ /* 0x000ea20000000800 */
[----:B------:R-:W-:-:S04]  /*0ba0*/  IMAD.WIDE.U32 R8, R5, R26, R16 ;  /* 0x0000001a05087225 */ /* 0x000fc800078e0010 */
[----:B------:R-:W-:-:S03]  /*0bb0*/  IMAD R5, R5, R27, R0 ;  /* 0x0000001b05057224 */ /* 0x000fc600078e0200 */
[----:B------:R-:W3:Y:S01]  /*0bc0*/  LDC R12, c[0x0][0x658] ;  /* 0x00019600ff0c7b82 */ /* 0x000ee20000000800 */
[----:B0-----:R-:W-:Y:S01]  /*0bd0*/  ISETP.NE.U32.AND P0, PT, R20, RZ, PT ;  /* 0x000000ff1400720c */ /* 0x001fe20003f05070 */
[----:B------:R-:W-:Y:S02]  /*0be0*/  IMAD.IADD R5, R9, 0x1, R5 ;  /* 0x0000000109057824 */ /* 0x000fe400078e0205 */
[----:B------:R-:W-:Y:S01]  /*0bf0*/  IMAD.MOV.U32 R9, RZ, RZ, -0x1 ;  /* 0xffffffffff097424 */ /* 0x000fe200078e00ff */
[----:B------:R-:W-:-:S03]  /*0c00*/  ISETP.NE.AND.EX P0, PT, R21, RZ, PT, P0 ;  /* 0x000000ff1500720c */ /* 0x000fc60003f05300 */
[----:B------:R-:W0:Y:S01]  /*0c10*/  LDC R15, c[0x0][0x600] ;  /* 0x00018000ff0f7b82 */ /* 0x000e220000000800 */
[-CC-:B-1----:R-:W-:Y:S02]  /*0c20*/  SHF.R.U64 R13, R8, R6.reuse, R5.reuse ;  /* 0x00000006080d7219 */ /* 0x182fe40000001205 */
[----:B------:R-:W-:-:S05]  /*0c30*/  SHF.R.U32.HI R0, RZ, R6, R5 ;  /* 0x00000006ff007219 */ /* 0x000fca0000011605 */
[----:B------:R-:W1:Y:S01]  /*0c40*/  LDC R14, c[0x0][0x648] ;  /* 0x00019200ff0e7b82 */ /* 0x000e620000000800 */
[-CC-:B--2---:R-:W-:Y:S02]  /*0c50*/  SHF.R.U64 R27, R13, R11.reuse, R0.reuse ;  /* 0x0000000b0d1b7219 */ /* 0x184fe40000001200 */
[----:B------:R-:W-:-:S05]  /*0c60*/  SHF.R.U32.HI R5, RZ, R11, R0 ;  /* 0x0000000bff057219 */ /* 0x000fca0000011600 */
[----:B------:R-:W2:Y:S01]  /*0c70*/  LDC R26, c[0x0][0x638] ;  /* 0x00018e00ff1a7b82 */ /* 0x000ea20000000800 */
[-CC-:B---3--:R-:W-:Y:S02]  /*0c80*/  SHF.R.U64 R24, R27, R12.reuse, R5.reuse ;  /* 0x0000000c1b187219 */ /* 0x188fe40000001205 */
[-C--:B------:R-:W-:Y:S02]  /*0c90*/  SHF.L.U32 R0, R9, R12.reuse, RZ ;  /* 0x0000000c09007219 */ /* 0x080fe400000006ff */
[----:B------:R-:W-:Y:S01]  /*0ca0*/  SHF.R.U32.HI R5, RZ, R12, R5 ;  /* 0x0000000cff057219 */ /* 0x000fe20000011605 */
[----:B------:R-:W-:Y:S01]  /*0cb0*/  IMAD.MOV.U32 R4, RZ, RZ, R24 ;  /* 0x000000ffff047224 */ /* 0x000fe200078e0018 */
[----:B------:R-:W-:Y:S01]  /*0cc0*/  LOP3.LUT R10, RZ, R0, RZ, 0x33, !PT ;  /* 0x00000000ff0a7212 */ /* 0x000fe200078e33ff */
[----:B------:R-:W3:Y:S01]  /*0cd0*/  LDC R25, c[0x0][0x610] ;  /* 0x00018400ff197b82 */ /* 0x000ee20000000800 */
[----:B------:R-:W-:Y:S05]  /*0ce0*/  @!P0 BRA `(.L_x_10) ;  /* 0x0000000000288947 */ /* 0x000fea0003800000 */
[----:B------:R-:W4:Y:S02]  /*0cf0*/  LDC R9, c[0x0][0x64c] ;  /* 0x00019300ff097b82 */ /* 0x000f240000000800 */
[----:B----4-:R-:W-:-:S05]  /*0d00*/  IADD3 R9, P0, R24, R9, RZ ;  /* 0x0000000918097210 */ /* 0x010fca0007f1e0ff */
        /* <DEDUP_REMOVED lines=8> */
.L_x_10:
[----:B-1----:R-:W-:Y:S01]  /*0d90*/  SHF.R.U64 R4, R4, R14, R5 ;  /* 0x0000000e04047219 */ /* 0x002fe20000001205 */
[----:B0-----:R-:W-:Y:S01]  /*0da0*/  VIADD R6, R15, 0xffffffff ;  /* 0xffffffff0f067836 */ /* 0x001fe20000000000 */
[----:B------:R-:W-:Y:S01]  /*0db0*/  SHF.L.U32 R0, R23, R12, RZ ;  /* 0x0000000c17007219 */ /* 0x000fe200000006ff */
[----:B------:R-:W-:Y:S01]  /*0dc0*/  IMAD.MOV.U32 R23, RZ, RZ, R28 ;  /* 0x000000ffff177224 */ /* 0x000fe200078e001c */
[----:B------:R-:W-:Y:S01]  /*0dd0*/  LOP3.LUT R5, R27, R10, RZ, 0xc0, !PT ;  /* 0x0000000a1b057212 */ /* 0x000fe200078ec0ff */
[----:B------:R-:W-:Y:S01]  /*0de0*/  IMAD.MOV R7, RZ, RZ, -R4 ;  /* 0x000000ffff077224 */ /* 0x000fe200078e0a04 */
[----:B------:R-:W-:Y:S02]  /*0df0*/  SEL R3, R3, R30, !P1 ;  /* 0x0000001e03037207 */ /* 0x000fe40004800000 */
[----:B------:R-:W-:Y:S01]  /*0e00*/  LOP3.LUT R6, R13, R6, RZ, 0xc0, !PT ;  /* 0x000000060d067212 */ /* 0x000fe200078ec0ff */
[----:B------:R-:W-:Y:S02]  /*0e10*/  IMAD R4, R0, R4, R5 ;  /* 0x0000000400047224 */ /* 0x000fe400078e0205 */
[----:B--2---:R-:W-:-:S02]  /*0e20*/  IMAD R0, R7, R26, R24 ;  /* 0x0000001a07007224 */ /* 0x004fc400078e0218 */
[----:B---3--:R-:W-:Y:S02]  /*0e30*/  IMAD R3, R4, R25, R3 ;  /* 0x0000001904037224 */ /* 0x008fe400078e0203 */
[----:B------:R-:W-:Y:S02]  /*0e40*/  IMAD R154, R0, R15, R6 ;  /* 0x0000000f009a7224 */ /* 0x000fe400078e0206 */
[----:B------:R-:W-:-:S03]  /*0e50*/  IMAD.MOV.U32 R4, RZ, RZ, 0x1 ;  /* 0x00000001ff047424 */ /* 0x000fc600078e00ff */
[----:B------:R-:W-:Y:S02]  /*0e60*/  SEL R153, R154, R3, !P1 ;  /* 0x000000039a997207 */ /* 0x000fe40004800000 */
[----:B------:R-:W-:Y:S02]  /*0e70*/  PRMT R0, R4, 0x7610, R0 ;  /* 0x0000761004007816 */ /* 0x000fe40000000000 */
[----:B------:R-:W-:-:S07]  /*0e80*/  SEL R154, R3, R154, !P1 ;  /* 0x0000009a039a7207 */ /* 0x000fce0004800000 */
.L_x_8:
[----:B------:R-:W-:-:S08]  /*0e90*/  NOP ;  /* 0x0000000000007918 */ /* 0x000fd00000000000 */
[----:B------:R-:W0:Y:S02]  /*0ea0*/  USETMAXREG.TRY_ALLOC.CTAPOOL UP0, 0xe8 ;  /* 0x000000e8000079c8 */ /* 0x000e240008000600 */
[----:B0-----:R-:W-:-:S13]  /*0eb0*/  PLOP3.LUT P0, PT, PT, PT, UP0, 0x80, 0x0 ;  /* 0x000000000000781c */ /* 0x001fda0003f0f008 */
[----:B------:R-:W-:Y:S05]  /*0ec0*/  @!P0 BRA `(.L_x_8) ;  /* 0xfffffffc00f08947 */ /* 0x000fea000383ffff */
[----:B------:R-:W-:Y:S01]  /*0ed0*/  ULDC.64 UR4, c[0x0][0x598] ;  /* 0x0001660000047ab9 */ /* 0x000fe20000000a00 */
[----:B------:R-:W-:Y:S01]  /*0ee0*/  ULDC.64 UR36, c[0x0][0x208] ;  /* 0x0000820000247ab9 */ /* 0x000fe20000000a00 */
[----:B------:R-:W-:-:S04]  /*0ef0*/  ISETP.NE.U32.AND P0, PT, RZ, UR4, PT ;  /* 0x00000004ff007c0c */ /* 0x000fc8000bf05070 */
[----:B------:R-:W-:-:S13]  /*0f00*/  ISETP.NE.AND.EX P0, PT, RZ, UR5, PT, P0 ;  /* 0x00000005ff007c0c */ /* 0x000fda000bf05300 */
[----:B------:R-:W-:Y:S05]  /*0f10*/  @!P0 BRA `(.L_x_11) ;  /* 0x00000000001c8947 */ /* 0x000fea0003800000 */
[----:B------:R-:W0:Y:S02]  /*0f20*/  LDC.64 R4, c[0x0][0x598] ;  /* 0x00016600ff047b82 */ /* 0x000e240000000a00 */
[----:B0-----:R-:W2:Y:S02]  /*0f30*/  LDG.E.64 R4, desc[UR36][R4.64] ;  /* 0x0000002404047981 */ /* 0x001ea4000c1e1b00 */
[----:B--2---:R-:W-:-:S04]  /*0f40*/  ISETP.NE.U32.AND P0, PT, R4, RZ, PT ;  /* 0x000000ff0400720c */ /* 0x004fc80003f05070 */
[----:B------:R-:W-:-:S13]  /*0f50*/  ISETP.NE.AND.EX P0, PT, R5, RZ, PT, P0 ;  /* 0x000000ff0500720c */ /* 0x000fda0003f05300 */
[----:B------:R-:W-:Y:S05]  /*0f60*/  @!P0 BRA `(.L_x_11) ;  /* 0x0000000000088947 */ /* 0x000fea0003800000 */
[----:B------:R0:W5:Y:S01]  /*0f70*/  LD.E R155, desc[UR36][R4.64] ;  /* 0x00000024049b7980 */ /* 0x000162000c101900 */
[----:B------:R-:W-:Y:S05]  /*0f80*/  BRA `(.L_x_12) ;  /* 0x0000000000247947 */ /* 0x000fea0003800000 */
.L_x_11:
[----:B------:R-:W-:Y:S02]  /*0f90*/  ULDC.64 UR4, c[0x0][0x588] ;  /* 0x0001620000047ab9 */ /* 0x000fe40000000a00 */
[----:B------:R-:W-:-:S04]  /*0fa0*/  ISETP.NE.U32.AND P0, PT, RZ, UR4, PT ;  /* 0x00000004ff007c0c */ /* 0x000fc8000bf05070 */
[----:B------:R-:W-:-:S13]  /*0fb0*/  ISETP.NE.AND.EX P0, PT, RZ, UR5, PT, P0 ;  /* 0x00000005ff007c0c */ /* 0x000fda000bf05300 */
[----:B------:R-:W-:Y:S05]  /*0fc0*/  @!P0 BRA `(.L_x_13) ;  /* 0x00000000000c8947 */ /* 0x000fea0003800000 */
[----:B------:R-:W0:Y:S02]  /*0fd0*/  LDC.64 R4, c[0x0][0x588] ;  /* 0x00016200ff047b82 */ /* 0x000e240000000a00 */
[----:B0-----:R1:W5:Y:S01]  /*0fe0*/  LDG.E R155, desc[UR36][R4.64] ;  /* 0x00000024049b7981 */ /* 0x001362000c1e1900 */
[----:B------:R-:W-:Y:S05]  /*0ff0*/  BRA `(.L_x_12) ;  /* 0x0000000000087947 */ /* 0x000fea0003800000 */
.L_x_13:
[----:B------:R-:W-:Y:S02]  /*1000*/  ULDC UR4, c[0x0][0x580] ;  /* 0x0001600000047ab9 */ /* 0x000fe40000000800 */
[----:B------:R-:W-:-:S07]  /*1010*/  IMAD.U32 R155, RZ, RZ, UR4 ;  /* 0x00000004ff9b7e24 */ /* 0x000fce000f8e00ff */
.L_x_12:
[----:B------:R-:W-:Y:S02]  /*1020*/  ULDC.64 UR4, c[0x0][0x5a0] ;  /* 0x0001680000047ab9 */ /* 0x000fe40000000a00 */
[----:B------:R-:W-:-:S04]  /*1030*/  ISETP.NE.U32.AND P0, PT, RZ, UR4, PT ;  /* 0x00000004ff007c0c */ /* 0x000fc8000bf05070 */
[----:B------:R-:W-:-:S13]  /*1040*/  ISETP.NE.AND.EX P0, PT, RZ, UR5, PT, P0 ;  /* 0x00000005ff007c0c */ /* 0x000fda000bf05300 */
[----:B------:R-:W-:Y:S05]  /*1050*/  @!P0 BRA `(.L_x_14) ;  /* 0x00000000001c8947 */ /* 0x000fea0003800000 */
[----:B01----:R-:W0:Y:S02]  /*1060*/  LDC.64 R4, c[0x0][0x5a0] ;  /* 0x00016800ff047b82 */ /* 0x003e240000000a00 */
[----:B0-----:R-:W2:Y:S02]  /*1070*/  LDG.E.64 R4, desc[UR36][R4.64] ;  /* 0x0000002404047981 */ /* 0x001ea4000c1e1b00 */
[----:B--2---:R-:W-:-:S04]  /*1080*/  ISETP.NE.U32.AND P0, PT, R4, RZ, PT ;  /* 0x000000ff0400720c */ /* 0x004fc80003f05070 */
[----:B------:R-:W-:-:S13]  /*1090*/  ISETP.NE.AND.EX P0, PT, R5, RZ, PT, P0 ;  /* 0x000000ff0500720c */ /* 0x000fda0003f05300 */
[----:B------:R-:W-:Y:S05]  /*10a0*/  @!P0 BRA `(.L_x_14) ;  /* 0x0000000000088947 */ /* 0x000fea0003800000 */
[----:B------:R0:W5:Y:S01]  /*10b0*/  LD.E R156, desc[UR36][R4.64] ;  /* 0x00000024049c7980 */ /* 0x000162000c101900 */
[----:B------:R-:W-:Y:S05]  /*10c0*/  BRA `(.L_x_15) ;  /* 0x0000000000247947 */ /* 0x000fea0003800000 */
.L_x_14:
[----:B------:R-:W-:Y:S02]  /*10d0*/  ULDC.64 UR4, c[0x0][0x590] ;  /* 0x0001640000047ab9 */ /* 0x000fe40000000a00 */
[----:B------:R-:W-:-:S04]  /*10e0*/  ISETP.NE.U32.AND P0, PT, RZ, UR4, PT ;  /* 0x00000004ff007c0c */ /* 0x000fc8000bf05070 */
[----:B------:R-:W-:-:S13]  /*10f0*/  ISETP.NE.AND.EX P0, PT, RZ, UR5, PT, P0 ;  /* 0x00000005ff007c0c */ /* 0x000fda000bf05300 */
[----:B------:R-:W-:Y:S05]  /*1100*/  @!P0 BRA `(.L_x_16) ;  /* 0x00000000000c8947 */ /* 0x000fea0003800000 */
[----:B------:R-:W2:Y:S02]  /*1110*/  LDC.64 R156, c[0x0][0x590] ;  /* 0x00016400ff9c7b82 */ /* 0x000ea40000000a00 */
[----:B--2---:R2:W5:Y:S01]  /*1120*/  LDG.E R156, desc[UR36][R156.64] ;  /* 0x000000249c9c7981 */ /* 0x004562000c1e1900 */
[----:B------:R-:W-:Y:S05]  /*1130*/  BRA `(.L_x_15) ;  /* 0x0000000000087947 */ /* 0x000fea0003800000 */
.L_x_16:
[----:B------:R-:W-:Y:S02]  /*1140*/  ULDC UR4, c[0x0][0x584] ;  /* 0x0001610000047ab9 */ /* 0x000fe40000000800 */
[----:B------:R-:W-:-:S07]  /*1150*/  IMAD.U32 R156, RZ, RZ, UR4 ;  /* 0x00000004ff9c7e24 */ /* 0x000fce000f8e00ff */
.L_x_15:
[----:B------:R-:W-:-:S13]  /*1160*/  LOP3.LUT P0, RZ, R0, 0xff, RZ, 0xc0, !PT ;  /* 0x000000ff00ff7812 */ /* 0x000fda000780c0ff */
[----:B------:R-:W-:Y:S05]  /*1170*/  @!P0 EXIT ;  /* 0x000000000000894d */ /* 0x000fea0003800000 */
[----:B------:R-:W-:Y:S01]  /*1180*/  ULDC UR4, c[0x0][0x28c] ;  /* 0x0000a30000047ab9 */ /* 0x000fe20000000800 */
[----:B--2---:R-:W-:Y:S01]  /*1190*/  LOP3.LUT R157, R19, 0x1, RZ, 0xfc, !PT ;  /* 0x00000001139d7812 */ /* 0x004fe200078efcff */
[----:B------:R-:W-:Y:S01]  /*11a0*/  UIADD3 UR4, UR4, 0x3f, URZ ;  /* 0x0000003f04047890 */ /* 0x000fe2000fffe03f */
[----:B------:R-:W-:Y:S01]  /*11b0*/  UMOV UR38, URZ ;  /* 0x0000003f00267c82 */ /* 0x000fe20008000000 */
[----:B------:R-:W-:Y:S02]  /*11c0*/  UMOV UR39, URZ ;  /* 0x0000003f00277c82 */ /* 0x000fe40008000000 */
[----:B------:R-:W-:-:S04]  /*11d0*/  USHF.R.S32.HI UR5, URZ, 0x1f, UR4 ;  /* 0x0000001f3f057899 */ /* 0x000fc80008011404 */
[----:B------:R-:W-:-:S04]  /*11e0*/  ULEA.HI UR5, UR5, UR4, URZ, 0x6 ;  /* 0x0000000405057291 */ /* 0x000fc8000f8f303f */
[----:B------:R-:W-:-:S12]  /*11f0*/  USHF.R.S32.HI UR40, URZ, 0x6, UR5 ;  /* 0x000000063f287899 */ /* 0x000fd80008011405 */
.L_x_290:
[----:B------:R-:W-:Y:S01]  /*1200*/  LOP3.LUT R0, R18, 0x80, RZ, 0xc0, !PT ;  /* 0x0000008012007812 */ /* 0x000fe200078ec0ff */
[----:B--2---:R-:W2:Y:S01]  /*1210*/  S2UR UR7, SR_CgaCtaId ;  /* 0x00000000000779c3 */ /* 0x004ea20000008800 */
[----:B------:R-:W-:Y:S02]  /*1220*/  UMOV UR6, 0x400 ;  /* 0x0000040000067882 */ /* 0x000fe40000000000 */
[----:B------:R-:W-:-:S06]  /*1230*/  SHF.R.U32.HI R0, RZ, 0x7, R0 ;  /* 0x00000007ff007819 */ /* 0x000fcc0000011600 */
[----:B---3--:R-:W3:Y:S01]  /*1240*/  SHFL.IDX PT, R0, R0, RZ, 0x1f ;  /* 0x00001fff00007589 */ /* 0x008ee200000e0000 */
[----:B--2---:R-:W-:Y:S01]  /*1250*/  ULEA UR6, UR7, UR6, 0x18 ;  /* 0x0000000607067291 */ /* 0x004fe2000f8ec03f */
[----:B---3--:R-:W-:-:S13]  /*1260*/  R2UR UR4, R0 ;  /* 0x00000000000472ca */ /* 0x008fda00000e0000 */
[----:B------:R-:W-:-:S04]  /*1270*/  ULEA.HI UR5, UR4, UR4, URZ, 0x1 ;  /* 0x0000000404057291 */ /* 0x000fc8000f8f083f */
[----:B------:R-:W-:-:S04]  /*1280*/  ULOP3.LUT UR5, UR5, 0x7fffe, URZ, 0xc0, !UPT ;  /* 0x0007fffe05057892 */ /* 0x000fc8000f8ec03f */
[----:B------:R-:W-:-:S03]  /*1290*/  UIADD3 UR5, UR4, -UR5, URZ ;  /* 0x8000000504057290 */ /* 0x000fc6000fffe03f */
[----:B------:R-:W-:Y:S01]  /*12a0*/  ULDC UR4, c[0x0][0x28c] ;  /* 0x0000a30000047ab9 */ /* 0x000fe20000000800 */
[----:B------:R-:W-:Y:S01]  /*12b0*/  ULEA UR5, UR5, UR6, 0xd ;  /* 0x0000000605057291 */ /* 0x000fe2000f8e683f */
[----:B------:R-:W-:-:S03]  /*12c0*/  ISETP.LT.AND P0, PT, RZ, UR4, PT ;  /* 0x00000004ff007c0c */ /* 0x000fc6000bf01270 */
[----:B------:R-:W-:-:S04]  /*12d0*/  UIADD3 UR5, UR5, 0x100, URZ ;  /* 0x0000010005057890 */ /* 0x000fc8000fffe03f */
[----:B------:R-:W-:-:S04]  /*12e0*/  USHF.R.U32.HI UR5, URZ, 0x4, UR5 ;  /* 0x000000043f057899 */ /* 0x000fc80008011605 */
[----:B------:R-:W-:Y:S02]  /*12f0*/  ULOP3.LUT UR41, UR5, 0x3fff, URZ, 0xc0, !UPT ;  /* 0x00003fff05297892 */ /* 0x000fe4000f8ec03f */
[----:B-1--45:R-:W-:Y:S10]  /*1300*/  @P0 BRA `(.L_x_17) ;  /* 0x0000000000400947 */ /* 0x032ff40003800000 */
[----:B------:R-:W-:Y:S01]  /*1310*/  MOV R0, 0x0 ;  /* 0x0000000000007802 */ /* 0x000fe20000000f00 */
[----:B------:R-:W-:Y:S01]  /*1320*/  ULDC.64 UR4, c[0x4][0x68] ;  /* 0x01001a0000047ab9 */ /* 0x000fe20000000a00 */
[----:B------:R-:W-:Y:S01]  /*1330*/  ULDC.64 UR6, c[0x4][0x8] ;  /* 0x0100020000067ab9 */ /* 0x000fe20000000a00 */
[----:B01----:R-:W-:Y:S01]  /*1340*/  IMAD.U32 R4, RZ, RZ, UR4 ;  /* 0x00000004ff047e24 */ /* 0x003fe2000f8e00ff */
[----:B------:R0:W1:Y:S01]  /*1350*/  LDC.64 R14, c[0x4][R0] ;  /* 0x01000000000e7b82 */ /* 0x0000620000000a00 */
[----:B------:R-:W-:Y:S01]  /*1360*/  IMAD.U32 R5, RZ, RZ, UR5 ;  /* 0x00000005ff057e24 */ /* 0x000fe2000f8e00ff */
[----:B------:R-:W-:Y:S01]  /*1370*/  ULDC.64 UR4, c[0x4][0x70] ;  /* 0x01001c0000047ab9 */ /* 0x000fe20000000a00 */
[----:B------:R-:W-:Y:S02]  /*1380*/  IMAD.U32 R10, RZ, RZ, UR6 ;  /* 0x00000006ff0a7e24 */ /* 0x000fe4000f8e00ff */
[----:B------:R-:W-:Y:S02]  /*1390*/  IMAD.U32 R6, RZ, RZ, UR4 ;  /* 0x00000004ff067e24 */ /* 0x000fe4000f8e00ff */
[----:B------:R-:W-:-:S02]  /*13a0*/  IMAD.U32 R7, RZ, RZ, UR5 ;  /* 0x00000005ff077e24 */ /* 0x000fc4000f8e00ff */
[----:B------:R-:W-:Y:S02]  /*13b0*/  IMAD.U32 R11, RZ, RZ, UR7 ;  /* 0x00000007ff0b7e24 */ /* 0x000fe4000f8e00ff */
[----:B------:R-:W-:Y:S02]  /*13c0*/  IMAD.MOV.U32 R8, RZ, RZ, 0x1e1 ;  /* 0x000001e1ff087424 */ /* 0x000fe400078e00ff */
[----:B------:R-:W-:Y:S02]  /*13d0*/  IMAD.MOV.U32 R12, RZ, RZ, 0x1 ;  /* 0x00000001ff0c7424 */ /* 0x000fe400078e00ff */
[----:B0-----:R-:W-:-:S07]  /*13e0*/  IMAD.MOV.U32 R13, RZ, RZ, RZ ;  /* 0x000000ffff0d7224 */ /* 0x001fce00078e00ff */
[----:B------:R-:W-:-:S07]  /*13f0*/  LEPC R20, `(.L_x_17) ;  /* 0x000000001014794e */ /* 0x000fce0000000000 */
[----:B-1---5:R-:W-:Y:S05]  /*1400*/  CALL.ABS.NOINC R14 ;  /* 0x000000000e007343 */ /* 0x022fea0003c00000 */
.L_x_17:
[----:B------:R-:W-:-:S13]  /*1410*/  ISETP.NE.AND P0, PT, R157, 0x3, PT ;  /* 0x000000039d00780c */ /* 0x000fda0003f05270 */
[----:B------:R-:W-:Y:S05]  /*1420*/  @!P0 BRA `(.L_x_18) ;  /* 0x0000000000048947 */ /* 0x000fea0003800000 */
[----:B------:R-:W-:Y:S01]  /*1430*/  BPT.TRAP 0x1 ;  /* 0x000000040000795c */ /* 0x000fe20000300000 */
.L_x_18:
[----:B------:R-:W2:Y:S01]  /*1440*/  S2UR UR5, SR_CgaCtaId ;  /* 0x00000000000579c3 */ /* 0x000ea20000008800 */
[----:B------:R-:W-:Y:S01]  /*1450*/  UMOV UR4, 0x400 ;  /* 0x0000040000047882 */ /* 0x000fe20000000000 */
[----:B------:R-:W-:Y:S02]  /*1460*/  IMAD.U32 R0, RZ, RZ, UR38 ;  /* 0x00000026ff007e24 */ /* 0x000fe4000f8e00ff */
[----:B------:R-:W-:-:S03]  /*1470*/  IMAD.U32 R3, RZ, RZ, UR39 ;  /* 0x00000027ff037e24 */ /* 0x000fc6000f8e00ff */
[----:B------:R-:W-:Y:S01]  /*1480*/  SHF.L.U32 R0, R0, 0x1f, RZ ;  /* 0x0000001f00007819 */ /* 0x000fe200000006ff */
[----:B--2---:R-:W-:-:S06]  /*1490*/  ULEA UR4, UR5, UR4, 0x18 ;  /* 0x0000000405047291 */ /* 0x004fcc000f8ec03f */
[----:B------:R-:W-:-:S04]  /*14a0*/  IMAD.U32 R6, RZ, RZ, UR4 ;  /* 0x00000004ff067e24 */ /* 0x000fc8000f8e00ff */
[----:B------:R-:W-:-:S04]  /*14b0*/  IMAD R3, R3, 0x8, R6 ;  /* 0x0000000803037824 */ /* 0x000fc800078e0206 */
[----:B------:R2:W3:Y:S01]  /*14c0*/  SYNCS.PHASECHK.TRANS64.TRYWAIT P1, [R3+URZ], R0 ;  /* 0x00000000030075a7 */ /* 0x0004e2000802017f */
[----:B------:R-:W-:Y:S05]  /*14d0*/  @!P0 BRA `(.L_x_19) ;  /* 0x0000000000048947 */ /* 0x000fea0003800000 */
[----:B------:R-:W-:Y:S01]  /*14e0*/  BPT.TRAP 0x1 ;  /* 0x000000040000795c */ /* 0x000fe20000300000 */
.L_x_19:
[----:B---3--:R-:W-:Y:S05]  /*14f0*/  @P1 BRA `(.L_x_20) ;  /* 0x0000000000081947 */ /* 0x008fea0003800000 */
[----:B------:R-:W3:Y:S02]  /*1500*/  SYNCS.PHASECHK.TRANS64.TRYWAIT P1, [R3+URZ], R0 ;  /* 0x00000000030075a7 */ /* 0x000ee4000802017f */
[----:B---3--:R-:W-:Y:S05]  /*1510*/  @!P1 BRA `(.L_x_21) ;  /* 0x000000a000d89947 */ /* 0x008fea0003800000 */
.L_x_20:
[----:B------:R-:W-:-:S04]  /*1520*/  UISETP.LT.AND UP0, UPT, UR40, 0x1, UPT ;  /* 0x000000012800788c */ /* 0x000fc8000bf01270 */
[----:B------:R-:W-:-:S06]  /*1530*/  USEL UR4, UR40, 0x1, UP0 ;  /* 0x0000000128047887 */ /* 0x000fcc0008000000 */
[----:B--23--:R-:W-:Y:S01]  /*1540*/  IMAD.U32 R0, RZ, RZ, UR4 ;  /* 0x00000004ff007e24 */ /* 0x00cfe2000f8e00ff */
[----:B------:R-:W-:Y:S05]  /*1550*/  WARPSYNC.ALL ;  /* 0x0000000000007948 */ /* 0x000fea0003800000 */
[----:B------:R-:W-:-:S04]  /*1560*/  IADD3 R0, -R0, UR40, RZ ;  /* 0x0000002800007c10 */ /* 0x000fc8000fffe1ff */
[----:B------:R-:W-:Y:S02]  /*1570*/  ISETP.GE.AND P1, PT, R0, 0x1, PT ;  /* 0x000000010000780c */ /* 0x000fe40003f26270 */
[----:B------:R-:W-:Y:S01]  /*1580*/  R2UR UR4, R6 ;  /* 0x00000000060472ca */ /* 0x000fe200000e0000 */
[----:B------:R-:W-:Y:S01]  /*1590*/  WARPGROUP.ARRIVE ;  /* 0x00000000000079c5 */ /* 0x000fe20000000000 */
[----:B------:R-:W-:Y:S01]  /*15a0*/  UMOV UR9, 0x40000040 ;  /* 0x4000004000097882 */ /* 0x000fe20000000000 */
[----:B------:R-:W-:-:S10]  /*15b0*/  UMOV UR11, 0x40000040 ;  /* 0x40000040000b7882 */ /* 0x000fd40000000000 */
[----:B------:R-:W-:-:S04]  /*15c0*/  UIADD3 UR4, UR4, 0x10100, URZ ;  /* 0x0001010004047890 */ /* 0x000fc8000fffe03f */
[----:B------:R-:W-:-:S04]  /*15d0*/  USHF.R.U32.HI UR4, URZ, 0x4, UR4 ;  /* 0x000000043f047899 */ /* 0x000fc80008011604 */
[----:B------:R-:W-:Y:S02]  /*15e0*/  ULOP3.LUT UR5, UR4, 0x3fff, URZ, 0xc0, !UPT ;  /* 0x00003fff04057892 */ /* 0x000fe4000f8ec03f */
[----:B------:R-:W-:Y:S02]  /*15f0*/  ULOP3.LUT UR4, UR41, 0x10000, URZ, 0xfc, !UPT ;  /* 0x0001000029047892 */ /* 0x000fe4000f8efc3f */
[----:B------:R-:W-:Y:S02]  /*1600*/  ULOP3.LUT UR5, UR5, 0x10000, URZ, 0xfc, !UPT ;  /* 0x0001000005057892 */ /* 0x000fe4000f8efc3f */
[----:B------:R-:W-:Y:S02]  /*1610*/  ULEA UR6, UR39, UR4, 0xa ;  /* 0x0000000427067291 */ /* 0x000fe4000f8e503f */
[----:B------:R-:W-:-:S05]  /*1620*/  ULEA UR7, UR39, UR5, 0xb ;  /* 0x0000000527077291 */ /* 0x000fca000f8e583f */
[----:B------:R-:W-:Y:S02]  /*1630*/  UMOV UR8, UR6 ;  /* 0x0000000600087c82 */ /* 0x000fe40008000000 */
[----:B------:R-:W-:Y:S02]  /*1640*/  UMOV UR10, UR7 ;  /* 0x00000007000a7c82 */ /* 0x000fe40008000000 */
[----:B------:R-:W-:Y:S01]  /*1650*/  HGMMA.64x256x16.F32 R24, gdesc[UR8], RZ, !UPT, gsb0 ;  /* 0x03e00000081879f0 */ /* 0x000fe2000c0008ff */
[----:B------:R-:W-:Y:S02]  /*1660*/  UIADD3 UR8, UR6, 0x2, URZ ;  /* 0x0000000206087890 */ /* 0x000fe4000fffe03f */
[----:B------:R-:W-:Y:S01]  /*1670*/  UIADD3 UR10, UR7, 0x2, URZ ;  /* 0x00000002070a7890 */ /* 0x000fe2000fffe03f */
[----:B------:R-:W-:Y:S01]  /*1680*/  UMOV UR9, 0x40000040 ;  /* 0x4000004000097882 */ /* 0x000fe20000000000 */
[----:B------:R-:W-:Y:S01]  /*1690*/  UMOV UR11, 0x40000040 ;  /* 0x40000040000b7882 */ /* 0x000fe20000000000 */
[----:B------:R-:W-:-:S02]  /*16a0*/  WARPGROUP.DEPBAR.LE gsb0, 0x0 ;  /* 0x00008000000079c5 */ /* 0x000fc40000010000 */
[----:B------:R-:W-:-:S15]  /*16b0*/  WARPGROUP.ARRIVE ;  /* 0x00000000000079c5 */ /* 0x000fde0000000000 */
[----:B------:R-:W-:-:S05]  /*16c0*/  NOP ;  /* 0x0000000000007918 */ /* 0x000fca0000000000 */
[----:B------:R-:W-:Y:S01]  /*16d0*/  HGMMA.64x256x16.F32 R24, gdesc[UR8], R24, gsb0 ;  /* 0x03e00000081879f0 */ /* 0x000fe20008000818 */
[----:B------:R-:W-:Y:S02]  /*16e0*/  UIADD3 UR8, UR6, 0x4, URZ ;  /* 0x0000000406087890 */ /* 0x000fe4000fffe03f */
[----:B------:R-:W-:Y:S01]  /*16f0*/  UIADD3 UR10, UR7, 0x4, URZ ;  /* 0x00000004070a7890 */ /* 0x000fe2000fffe03f */
[----:B------:R-:W-:Y:S01]  /*1700*/  UMOV UR9, 0x40000040 ;  /* 0x4000004000097882 */ /* 0x000fe20000000000 */
[----:B------:R-:W-:Y:S01]  /*1710*/  UMOV UR11, 0x40000040 ;  /* 0x40000040000b7882 */ /* 0x000fe20000000000 */
[----:B------:R-:W-:Y:S02]  /*1720*/  WARPGROUP.DEPBAR.LE gsb0, 0x0 ;  /* 0x00008000000079c5 */ /* 0x000fe40000010000 */
        /* <DEDUP_REMOVED lines=10> */
[----:B------:R-:W-:Y:S03]  /*17d0*/  HGMMA.64x256x16.F32 R24, gdesc[UR8], R24, gsb0 ;  /* 0x03e00000081879f0 */ /* 0x000fe60008000818 */
[----:B------:R-:W-:Y:S02]  /*17e0*/  WARPGROUP.DEPBAR.LE gsb0, 0x0 ;  /* 0x00008000000079c5 */ /* 0x000fe40000010000 */
[----:B------:R-:W-:Y:S05]  /*17f0*/  @!P1 BRA `(.L_x_22) ;  /* 0x0000000400309947 */ /* 0x000fea0003800000 */
[----:B------:R-:W-:Y:S02]  /*1800*/  UIADD3 UR6, UR39, 0x1, URZ ;  /* 0x0000000127067890 */ /* 0x000fe4000fffe03f */
[----:B------:R-:W-:Y:S02]  /*1810*/  IMAD.U32 R3, RZ, RZ, UR39 ;  /* 0x00000027ff037e24 */ /* 0x000fe4000f8e00ff */
[----:B------:R-:W-:-:S04]  /*1820*/  UISETP.NE.AND UP0, UPT, UR6, 0x4, UPT ;  /* 0x000000040600788c */ /* 0x000fc8000bf05270 */
[----:B------:R-:W-:Y:S02]  /*1830*/  USEL UR7, URZ, 0x1, UP0 ;  /* 0x000000013f077887 */ /* 0x000fe40008000000 */
[----:B------:R-:W-:Y:S02]  /*1840*/  USEL UR6, UR6, URZ, UP0 ;  /* 0x0000003f06067287 */ /* 0x000fe40008000000 */
[----:B------:R-:W-:-:S06]  /*1850*/  ULOP3.LUT UR7, UR38, UR7, URZ, 0x3c, !UPT ;  /* 0x0000000726077292 */ /* 0x000fcc000f8e3c3f */
[----:B------:R-:W-:-:S07]  /*1860*/  IMAD.U32 R7, RZ, RZ, UR7 ;  /* 0x00000007ff077e24 */ /* 0x000fce000f8e00ff */
.L_x_29:
[----:B------:R-:W-:Y:S05]  /*1870*/  @!P0 BRA `(.L_x_23) ;  /* 0x0000000000048947 */ /* 0x000fea0003800000 */
[----:B------:R-:W-:Y:S01]  /*1880*/  BPT.TRAP 0x1 ;  /* 0x000000040000795c */ /* 0x000fe20000300000 */
.L_x_23:
[----:B------:R-:W2:Y:S01]  /*1890*/  S2UR UR8, SR_CgaCtaId ;  /* 0x00000000000879c3 */ /* 0x000ea20000008800 */
[----:B------:R-:W-:Y:S01]  /*18a0*/  UMOV UR7, 0x400 ;  /* 0x0000040000077882 */ /* 0x000fe20000000000 */
[----:B01----:R-:W-:Y:S01]  /*18b0*/  IMAD.U32 R5, RZ, RZ, UR6 ;  /* 0x00000006ff057e24 */ /* 0x003fe2000f8e00ff */
[----:B------:R-:W-:Y:S01]  /*18c0*/  SHF.L.U32 R4, R7, 0x1f, RZ ;  /* 0x0000001f07047819 */ /* 0x000fe200000006ff */
[----:B--2---:R-:W-:-:S06]  /*18d0*/  ULEA UR7, UR8, UR7, 0x18 ;  /* 0x0000000708077291 */ /* 0x004fcc000f8ec03f */
[----:B------:R-:W-:-:S04]  /*18e0*/  IMAD.U32 R6, RZ, RZ, UR7 ;  /* 0x00000007ff067e24 */ /* 0x000fc8000f8e00ff */
[----:B------:R-:W-:-:S04]  /*18f0*/  IMAD R5, R5, 0x8, R6 ;  /* 0x0000000805057824 */ /* 0x000fc800078e0206 */
[----:B------:R0:W1:Y:S01]  /*1900*/  SYNCS.PHASECHK.TRANS64.TRYWAIT P1, [R5+URZ], R4 ;  /* 0x00000004050075a7 */ /* 0x000062000802017f */
[----:B------:R-:W-:Y:S05]  /*1910*/  @!P0 BRA `(.L_x_24) ;  /* 0x0000000000048947 */ /* 0x000fea0003800000 */
[----:B------:R-:W-:Y:S01]  /*1920*/  BPT.TRAP 0x1 ;  /* 0x000000040000795c */ /* 0x000fe20000300000 */
.L_x_24:
[----:B-1----:R-:W-:Y:S05]  /*1930*/  @P1 BRA `(.L_x_25) ;  /* 0x0000000000081947 */ /* 0x002fea0003800000 */
[----:B------:R-:W1:Y:S02]  /*1940*/  SYNCS.PHASECHK.TRANS64.TRYWAIT P1, [R5+URZ], R4 ;  /* 0x00000004050075a7 */ /* 0x000e64000802017f */
[----:B-1----:R-:W-:Y:S05]  /*1950*/  @!P1 BRA `(.L_x_26) ;  /* 0x0000009c00dc9947 */ /* 0x002fea0003800000 */
.L_x_25:
[----:B------:R-:W-:Y:S01]  /*1960*/  ULEA UR7, UR6, UR4, 0xa ;  /* 0x0000000406077291 */ /* 0x000fe2000f8e503f */
[----:B------:R-:W-:Y:S01]  /*1970*/  WARPGROUP.ARRIVE ;  /* 0x00000000000079c5 */ /* 0x000fe20000000000 */
[----:B------:R-:W-:Y:S01]  /*1980*/  ULEA UR12, UR6, UR5, 0xb ;  /* 0x00000005060c7291 */ /* 0x000fe2000f8e583f */
[----:B------:R-:W-:Y:S01]  /*1990*/  UMOV UR9, 0x40000040 ;  /* 0x4000004000097882 */ /* 0x000fe20000000000 */
[----:B------:R-:W-:-:S03]  /*19a0*/  UMOV UR11, 0x40000040 ;  /* 0x40000040000b7882 */ /* 0x000fc60000000000 */
[----:B------:R-:W-:Y:S02]  /*19b0*/  UMOV UR8, UR7 ;  /* 0x0000000700087c82 */ /* 0x000fe40008000000 */
[----:B------:R-:W-:Y:S02]  /*19c0*/  UMOV UR10, UR12 ;  /* 0x0000000c000a7c82 */ /* 0x000fe40008000000 */
[----:B------:R-:W-:Y:S01]  /*19d0*/  HGMMA.64x256x16.F32 R24, gdesc[UR8], R24, gsb0 ;  /* 0x03e00000081879f0 */ /* 0x000fe20008000818 */
        /* <DEDUP_REMOVED lines=26> */
[----:B------:R-:W-:Y:S01]  /*1b80*/  BPT.TRAP 0x1 ;  /* 0x000000040000795c */ /* 0x000fe20000300000 */
.L_x_27:
[----:B------:R-:W-:-:S13]  /*1b90*/  ISETP.NE.AND P1, PT, R22, RZ, PT ;  /* 0x000000ff1600720c */ /* 0x000fda0003f25270 */
[----:B01----:R-:W-:-:S04]  /*1ba0*/  @P1 IMAD R4, R3, 0x8, R6 ;  /* 0x0000000803041824 */ /* 0x003fc800078e0206 */
[----:B------:R-:W-:-:S05]  /*1bb0*/  @P1 VIADD R5, R4, 0x20 ;  /* 0x0000002004051836 */ /* 0x000fca0000000000 */
[----:B------:R-:W-:-:S04]  /*1bc0*/  @P1 PRMT R5, R152, 0x654, R5 ;  /* 0x0000065498051816 */ /* 0x000fc80000000005 */
[----:B------:R0:W-:Y:S01]  /*1bd0*/  @P1 SYNCS.ARRIVE.TRANS64.RED.A1T0 RZ, [R5+URZ], RZ ;  /* 0x000000ff05ff19a7 */ /* 0x0001e2000810043f */
[----:B------:R-:W-:-:S13]  /*1be0*/  ISETP.GT.U32.AND P1, PT, R19, 0x1, PT ;  /* 0x000000011300780c */ /* 0x000fda0003f24070 */
[----:B0-----:R-:W-:Y:S05]  /*1bf0*/  @P1 BRA `(.L_x_28) ;  /* 0x0000000000041947 */ /* 0x001fea0003800000 */
[----:B------:R-:W-:Y:S01]  /*1c00*/  BPT.TRAP 0x1 ;  /* 0x000000040000795c */ /* 0x000fe20000300000 */
.L_x_28:
[----:B------:R-:W-:Y:S01]  /*1c10*/  UIADD3 UR6, UR6, 0x1, URZ ;  /* 0x0000000106067890 */ /* 0x000fe2000fffe03f */
[C---:B------:R-:W-:Y:S01]  /*1c20*/  ISETP.GT.AND P2, PT, R0.reuse, 0x1, PT ;  /* 0x000000010000780c */ /* 0x040fe20003f44270 */
[----:B------:R-:W-:Y:S02]  /*1c30*/  VIADD R3, R3, 0x1 ;  /* 0x0000000103037836 */ /* 0x000fe40000000000 */
[----:B------:R-:W-:Y:S01]  /*1c40*/  UISETP.NE.AND UP0, UPT, UR6, 0x4, UPT ;  /* 0x000000040600788c */ /* 0x000fe2000bf05270 */
[----:B------:R-:W-:Y:S02]  /*1c50*/  VIADD R0, R0, 0xffffffff ;  /* 0xffffffff00007836 */ /* 0x000fe40000000000 */
[C---:B------:R-:W-:Y:S01]  /*1c60*/  ISETP.NE.AND P1, PT, R3.reuse, 0x4, PT ;  /* 0x000000040300780c */ /* 0x040fe20003f25270 */
[----:B------:R-:W-:Y:S02]  /*1c70*/  USEL UR7, URZ, 0x1, UP0 ;  /* 0x000000013f077887 */ /* 0x000fe40008000000 */
[----:B------:R-:W-:Y:S01]  /*1c80*/  USEL UR6, UR6, URZ, UP0 ;  /* 0x0000003f06067287 */ /* 0x000fe20008000000 */
[----:B------:R-:W-:-:S03]  /*1c90*/  SEL R3, R3, RZ, P1 ;  /* 0x000000ff03037207 */ /* 0x000fc60000800000 */
[----:B------:R-:W-:Y:S01]  /*1ca0*/  LOP3.LUT R7, R7, UR7, RZ, 0x3c, !PT ;  /* 0x0000000707077c12 */ /* 0x000fe2000f8e3cff */
[----:B------:R-:W-:Y:S07]  /*1cb0*/  @P2 BRA `(.L_x_29) ;  /* 0xfffffff800ec2947 */ /* 0x000fee000383ffff */
.L_x_22:
[----:B------:R-:W2:Y:S02]  /*1cc0*/  LDC R0, c[0x0][0x28c] ;  /* 0x0000a300ff007b82 */ /* 0x000ea40000000800 */
[----:B--2---:R-:W-:-:S13]  /*1cd0*/  ISETP.GE.AND P1, PT, R0, 0x1, PT ;  /* 0x000000010000780c */ /* 0x004fda0003f26270 */
[----:B------:R-:W-:Y:S05]  /*1ce0*/  @!P1 BRA `(.L_x_30) ;  /* 0x0000000000409947 */ /* 0x000fea0003800000 */
[----:B------:R-:W-:Y:S05]  /*1cf0*/  @!P0 BRA `(.L_x_31) ;  /* 0x0000000000048947 */ /* 0x000fea0003800000 */
[----:B------:R-:W-:Y:S01]  /*1d00*/  BPT.TRAP 0x1 ;  /* 0x000000040000795c */ /* 0x000fe20000300000 */
.L_x_31:
[----:B------:R-:W-:Y:S01]  /*1d10*/  ISETP.NE.AND P0, PT, R22, RZ, PT ;  /* 0x000000ff1600720c */ /* 0x000fe20003f05270 */
[----:B------:R-:W-:-:S12]  /*1d20*/  UISETP.LT.AND UP1, UPT, UR40, 0x1, UPT ;  /* 0x000000012800788c */ /* 0x000fd8000bf21270 */
[----:B------:R-:W-:-:S05]  /*1d30*/  VOTEU.ANY UP0, P0 ;  /* 0x00000000003f7886 */ /* 0x000fca0000000100 */
[----:B------:R-:W-:-:S04]  /*1d40*/  @UP0 USEL UR4, UR40, 0x1, UP1 ;  /* 0x0000000128040887 */ /* 0x000fc80008800000 */
[----:B------:R-:W-:-:S06]  /*1d50*/  @UP0 UIADD3 UR4, UR39, UR40, -UR4 ;  /* 0x0000002827040290 */ /* 0x000fcc000fffe804 */
[----:B------:R-:W-:-:S04]  /*1d60*/  IMAD.U32 R0, RZ, RZ, UR4 ;  /* 0x00000004ff007e24 */ /* 0x000fc8000f8e00ff */
[----:B------:R-:W-:-:S05]  /*1d70*/  @P0 IMAD.SHL.U32 R0, R0, 0x8, RZ ;  /* 0x0000000800000824 */ /* 0x000fca00078e00ff */
[----:B------:R-:W-:-:S04]  /*1d80*/  @P0 LOP3.LUT R0, R0, 0x18, RZ, 0xc0, !PT ;  /* 0x0000001800000812 */ /* 0x000fc800078ec0ff */
[----:B------:R-:W-:-:S04]  /*1d90*/  @P0 IADD3 R3, R6, 0x20, R0 ;  /* 0x0000002006030810 */ /* 0x000fc80007ffe000 */
[----:B------:R-:W-:-:S04]  /*1da0*/  @P0 PRMT R3, R152, 0x654, R3 ;  /* 0x0000065498030816 */ /* 0x000fc80000000003 */
[----:B------:R2:W-:Y:S01]  /*1db0*/  @P0 SYNCS.ARRIVE.TRANS64.RED.A1T0 RZ, [R3+URZ], RZ ;  /* 0x000000ff03ff09a7 */ /* 0x0005e2000810043f */
[----:B------:R-:W-:-:S13]  /*1dc0*/  ISETP.GT.U32.AND P0, PT, R19, 0x1, PT ;  /* 0x000000011300780c */ /* 0x000fda0003f04070 */
[----:B--2---:R-:W-:Y:S05]  /*1dd0*/  @P0 BRA `(.L_x_30) ;  /* 0x0000000000040947 */ /* 0x004fea0003800000 */
[----:B------:R-:W-:Y:S01]  /*1de0*/  BPT.TRAP 0x1 ;  /* 0x000000040000795c */ /* 0x000fe20000300000 */
.L_x_30:
[----:B------:R-:W2:Y:S01]  /*1df0*/  LDC R6, c[0x0][0x288] ;  /* 0x0000a200ff067b82 */ /* 0x000ea20000000800 */
[--C-:B------:R-:W-:Y:S01]  /*1e00*/  SHF.R.U32.HI R0, RZ, 0x2, R18.reuse ;  /* 0x00000002ff007819 */ /* 0x100fe20000011612 */
[----:B------:R-:W-:Y:S01]  /*1e10*/  UIADD3 UR39, UR40, UR39, URZ ;  /* 0x0000002728277290 */ /* 0x000fe2000fffe03f */
[----:B01----:R-:W-:Y:S01]  /*1e20*/  SHF.R.U32.HI R5, RZ, 0x7, R18 ;  /* 0x00000007ff057819 */ /* 0x003fe20000011612 */
[----:B------:R-:W-:Y:S01]  /*1e30*/  ULDC UR8, c[0x0][0x284] ;  /* 0x0000a10000087ab9 */ /* 0x000fe20000000800 */
[----:B------:R-:W-:Y:S01]  /*1e40*/  LOP3.LUT R4, R18, 0x60, RZ, 0xc0, !PT ;  /* 0x0000006012047812 */ /* 0x000fe200078ec0ff */
[----:B------:R-:W-:Y:S01]  /*1e50*/  USHF.R.U32.HI UR4, URZ, 0x2, UR39 ;  /* 0x000000023f047899 */ /* 0x000fe20008011627 */
[----:B------:R-:W-:Y:S01]  /*1e60*/  LOP3.LUT R3, R0, 0x7, RZ, 0xc0, !PT ;  /* 0x0000000700037812 */ /* 0x000fe200078ec0ff */
[----:B------:R-:W-:Y:S01]  /*1e70*/  UISETP.GT.U32.AND UP1, UPT, UR39, 0x3, UPT ;  /* 0x000000032700788c */ /* 0x000fe2000bf24070 */
[----:B------:R-:W-:Y:S01]  /*1e80*/  LOP3.LUT R0, R5, 0x1, RZ, 0xc0, !PT ;  /* 0x0000000105007812 */ /* 0x000fe200078ec0ff */
[----:B------:R-:W-:Y:S01]  /*1e90*/  ULOP3.LUT UR4, UR4, 0x1, URZ, 0xc0, !UPT ;  /* 0x0000000104047892 */ /* 0x000fe2000f8ec03f */
[----:B------:R-:W-:Y:S01]  /*1ea0*/  SHF.R.U32.HI R10, RZ, 0x1, R4 ;  /* 0x00000001ff0a7819 */ /* 0x000fe20000011604 */
[----:B------:R-:W-:Y:S01]  /*1eb0*/  IMAD.SHL.U32 R4, R18, 0x2, RZ ;  /* 0x0000000212047824 */ /* 0x000fe200078e00ff */
[----:B------:R-:W-:Y:S01]  /*1ec0*/  SHF.R.S32.HI R21, RZ, 0x1f, R23 ;  /* 0x0000001fff157819 */ /* 0x000fe20000011417 */
[----:B------:R-:W-:Y:S01]  /*1ed0*/  IMAD.SHL.U32 R8, R0, 0x40, RZ ;  /* 0x0000004000087824 */ /* 0x000fe200078e00ff */
[--C-:B------:R-:W-:Y:S01]  /*1ee0*/  IADD3 R5, RZ, -R10, -R3.reuse ;  /* 0x8000000aff057210 */ /* 0x100fe20007ffe803 */
[----:B------:R-:W-:Y:S01]  /*1ef0*/  UISETP.NE.U32.AND UP0, UPT, UR4, 0x1, UPT ;  /* 0x000000010400788c */ /* 0x000fe2000bf05070 */
[----:B------:R-:W-:Y:S01]  /*1f00*/  LOP3.LUT R4, R4, 0x6, RZ, 0xc0, !PT ;  /* 0x0000000604047812 */ /* 0x000fe200078ec0ff */
[----:B------:R-:W-:Y:S01]  /*1f10*/  ULDC.64 UR6, c[0x0][0x5d0] ;  /* 0x0001740000067ab9 */ /* 0x000fe20000000a00 */
[----:B------:R-:W-:Y:S01]  /*1f20*/  LOP3.LUT R3, R8, 0x40, R3, 0xe2, !PT ;  /* 0x0000004008037812 */ /* 0x000fe200078ee203 */
[----:B------:R-:W-:Y:S01]  /*1f30*/  IMAD R11, R0, -0x40, R5 ;  /* 0xffffffc0000b7824 */ /* 0x000fe200078e0205 */
[----:B------:R-:W-:Y:S01]  /*1f40*/  LOP3.LUT R0, R18, 0x3, RZ, 0xc0, !PT ;  /* 0x0000000312007812 */ /* 0x000fe200078ec0ff */
[----:B------:R-:W-:Y:S01]  /*1f50*/  UISETP.LT.U32.AND UP1, UPT, UR40, 0x4, UP1 ;  /* 0x000000042800788c */ /* 0x000fe20008f21070 */
[----:B------:R-:W-:Y:S01]  /*1f60*/  PRMT R8, R4, 0x6540, R153 ;  /* 0x0000654004087816 */ /* 0x000fe20000000099 */
[----:B------:R-:W-:Y:S01]  /*1f70*/  IMAD.SHL.U32 R153, R153, 0x100, RZ ;  /* 0x0000010099997824 */ /* 0x000fe200078e00ff */
[----:B------:R-:W-:Y:S01]  /*1f80*/  UISETP.GT.U32.AND UP0, UPT, UR40, 0x3, !UP0 ;  /* 0x000000032800788c */ /* 0x000fe2000c704070 */
[----:B--2---:R-:W-:Y:S01]  /*1f90*/  IMAD R12, R0, -0x2, R6 ;  /* 0xfffffffe000c7824 */ /* 0x004fe200078e0206 */
[----:B------:R-:W-:Y:S01]  /*1fa0*/  SHF.R.S32.HI R9, RZ, 0x1f, R8 ;  /* 0x0000001fff097819 */ /* 0x000fe20000011408 */
[C---:B------:R-:W-:Y:S01]  /*1fb0*/  IMAD.SHL.U32 R0, R154.reuse, 0x80, RZ ;  /* 0x000000809a007824 */ /* 0x040fe200078e00ff */
[----:B------:R-:W-:Y:S01]  /*1fc0*/  ISETP.GE.AND P0, PT, R153, R6, PT ;  /* 0x000000069900720c */ /* 0x000fe20003f06270 */
[----:B------:R-:W-:Y:S01]  /*1fd0*/  IMAD R4, R21, UR6, RZ ;  /* 0x0000000615047c24 */ /* 0x000fe2000f8e02ff */
[----:B------:R-:W-:Y:S01]  /*1fe0*/  USEL UR5, URZ, 0x1, !UP1 ;  /* 0x000000013f057887 */ /* 0x000fe2000c800000 */
[----:B------:R-:W-:Y:S01]  /*1ff0*/  IMAD.WIDE R6, R154, 0x80, RZ ;  /* 0x000000809a067825 */ /* 0x000fe200078e02ff */
[C---:B------:R-:W-:Y:S01]  /*2000*/  ISETP.GE.OR P0, PT, R0.reuse, UR8, P0 ;  /* 0x0000000800007c0c */ /* 0x040fe20008706670 */
[----:B------:R-:W-:Y:S01]  /*2010*/  USEL UR4, URZ, 0x1, !UP0 ;  /* 0x000000013f047887 */ /* 0x000fe2000c000000 */
[----:B------:R-:W-:Y:S01]  /*2020*/  IADD3 R0, -R0, UR8, R11 ;  /* 0x0000000800007c10 */ /* 0x000fe2000fffe10b */
[C---:B------:R-:W-:Y:S01]  /*2030*/  IMAD R13, R23.reuse, UR7, R4 ;  /* 0x00000007170d7c24 */ /* 0x040fe2000f8e0204 */
[----:B------:R-:W-:Y:S01]  /*2040*/  ULOP3.LUT UR39, UR39, 0x3, URZ, 0xc0, !UPT ;  /* 0x0000000327277892 */ /* 0x000fe2000f8ec03f */
[----:B------:R-:W-:Y:S01]  /*2050*/  IMAD.WIDE.U32 R4, R23, UR6, R8 ;  /* 0x0000000617047c25 */ /* 0x000fe2000f8e0008 */
[----:B------:R-:W-:Y:S01]  /*2060*/  ULOP3.LUT UR38, UR4, UR38, UR5, 0x96, !UPT ;  /* 0x0000002604267292 */ /* 0x000fe2000f8e9605 */
[----:B------:R-:W-:-:S02]  /*2070*/  LOP3.LUT R169, R6, R3, R10, 0xfe, !PT ;  /* 0x0000000306a97212 */ /* 0x000fc400078efe0a */
[----:B------:R-:W-:Y:S02]  /*2080*/  IMAD.IADD R5, R5, 0x1, R13 ;  /* 0x0000000105057824 */ /* 0x000fe400078e020d */
[----:B------:R-:W-:Y:S02]  /*2090*/  IMAD.IADD R3, R12, 0x1, -R153 ;  /* 0x000000010c037824 */ /* 0x000fe400078e0a99 */
[----:B------:R-:W-:Y:S01]  /*20a0*/  IMAD.MOV.U32 R154, RZ, RZ, -0x1 ;  /* 0xffffffffff9a7424 */ /* 0x000fe200078e00ff */
[----:B------:R-:W-:Y:S06]  /*20b0*/  @P0 BRA `(.L_x_32) ;  /* 0x0000007800dc0947 */ /* 0x000fec0003800000 */
[----:B------:R-:W0:Y:S01]  /*20c0*/  LDC.64 R10, c[0x0][0x5c8] ;  /* 0x00017200ff0a7b82 */ /* 0x000e220000000a00 */
[----:B-----5:R-:W-:Y:S01]  /*20d0*/  FSETP.NEU.AND P0, PT, R156, RZ, PT ;  /* 0x000000ff9c00720b */ /* 0x020fe20003f0d000 */
[----:B------:R-:W-:Y:S01]  /*20e0*/  BSSY B0, `(.L_x_32) ;  /* 0x00007b4000007945 */ /* 0x000fe20003800000 */
[----:B------:R-:W-:-:S04]  /*20f0*/  ISETP.GT.AND P2, PT, R3, RZ, PT ;  /* 0x000000ff0300720c */ /* 0x000fc80003f44270 */
[----:B------:R-:W-:Y:S01]  /*2100*/  ISETP.GT.AND P1, PT, R0, RZ, P2 ;  /* 0x000000ff0000720c */ /* 0x000fe20001724270 */
[-C--:B0-----:R-:W-:Y:S02]  /*2110*/  IMAD R12, R7, R10.reuse, RZ ;  /* 0x0000000a070c7224 */ /* 0x081fe400078e02ff */
[----:B------:R-:W-:-:S04]  /*2120*/  IMAD.WIDE.U32 R160, R169, R10, R4 ;  /* 0x0000000aa9a07225 */ /* 0x000fc800078e0004 */
[----:B------:R-:W-:-:S04]  /*2130*/  IMAD R5, R169, R11, R12 ;  /* 0x0000000ba9057224 */ /* 0x000fc800078e020c */
[----:B------:R-:W-:Y:S01]  /*2140*/  IMAD.IADD R153, R161, 0x1, R5 ;  /* 0x00000001a1997824 */ /* 0x000fe200078e0205 */
[----:B------:R-:W-:Y:S06]  /*2150*/  @!P0 BRA `(.L_x_33) ;  /* 0x0000005400988947 */ /* 0x000fec0003800000 */
[----:B------:R-:W0:Y:S01]  /*2160*/  LDC.64 R14, c[0x0][0x5b8] ;  /* 0x00016e00ff0e7b82 */ /* 0x000e220000000a00 */
[----:B------:R-:W-:-:S07]  /*2170*/  ULDC.64 UR4, c[0x0][0x5c0] ;  /* 0x0001700000047ab9 */ /* 0x000fce0000000a00 */
[----:B------:R-:W1:Y:S08]  /*2180*/  LDC.64 R166, c[0x0][0x5b0] ;  /* 0x00016c00ffa67b82 */ /* 0x000e700000000a00 */
[----:B------:R-:W2:Y:S01]  /*2190*/  LDC.64 R12, c[0x0][0x5a8] ;  /* 0x00016a00ff0c7b82 */ /* 0x000ea20000000a00 */
[-C--:B0-----:R-:W-:Y:S02]  /*21a0*/  IMAD R4, R21, R14.reuse, RZ ;  /* 0x0000000e15047224 */ /* 0x081fe400078e02ff */
[----:B------:R-:W-:-:S04]  /*21b0*/  IMAD.WIDE.U32 R162, R23, R14, R8 ;  /* 0x0000000e17a27225 */ /* 0x000fc800078e0008 */
[----:B------:R-:W-:Y:S02]  /*21c0*/  IMAD R161, R23, R15, R4 ;  /* 0x0000000f17a17224 */ /* 0x000fe400078e0204 */
[-C--:B-1----:R-:W-:Y:S02]  /*21d0*/  IMAD R6, R7, R166.reuse, RZ ;  /* 0x000000a607067224 */ /* 0x082fe400078e02ff */
[----:B------:R-:W-:Y:S02]  /*21e0*/  IMAD.IADD R21, R163, 0x1, R161 ;  /* 0x00000001a3157824 */ /* 0x000fe400078e02a1 */
[----:B------:R-:W-:Y:S02]  /*21f0*/  IMAD.MOV.U32 R20, RZ, RZ, R162 ;  /* 0x000000ffff147224 */ /* 0x000fe400078e00a2 */
[C---:B------:R-:W-:Y:S02]  /*2200*/  IMAD R165, R169.reuse, R167, R6 ;  /* 0x000000a7a9a57224 */ /* 0x040fe400078e0206 */
[----:B------:R-:W-:-:S04]  /*2210*/  IMAD.WIDE.U32 R4, R169, R166, R20 ;  /* 0x000000a6a9047225 */ /* 0x000fc800078e0014 */
[----:B------:R-:W-:Y:S01]  /*2220*/  IMAD.IADD R5, R5, 0x1, R165 ;  /* 0x0000000105057824 */ /* 0x000fe200078e02a5 */
[----:B--2---:R-:W-:-:S04]  /*2230*/  LEA R6, P0, R4, R12, 0x1 ;  /* 0x0000000c04067211 */ /* 0x004fc800078008ff */
[----:B------:R-:W-:-:S05]  /*2240*/  LEA.HI.X R7, R4, R13, R5, 0x1, P0 ;  /* 0x0000000d04077211 */ /* 0x000fca00000f0c05 */
[----:B------:R0:W2:Y:S01]  /*2250*/  @P1 LDG.E.LTC128B.U16 R15, desc[UR36][R6.64] ;  /* 0x00000024060f1981 */ /* 0x0000a2000c1e1520 */
[----:B------:R-:W-:Y:S01]  /*2260*/  LEA R4, P0, R160, UR4, 0x1 ;  /* 0x00000004a0047c11 */ /* 0x000fe2000f8008ff */
[----:B------:R-:W-:Y:S01]  /*2270*/  IMAD.WIDE.U32 R158, R169, R166, R8 ;  /* 0x000000a6a99e7225 */ /* 0x000fe200078e0008 */
[----:B------:R-:W-:Y:S03]  /*2280*/  BSSY B1, `(.L_x_34) ;  /* 0x0000012000017945 */ /* 0x000fe60003800000 */
[----:B------:R-:W-:Y:S02]  /*2290*/  IMAD.IADD R159, R165, 0x1, R159 ;  /* 0x00000001a59f7824 */ /* 0x000fe400078e029f */
[----:B------:R-:W-:-:S04]  /*22a0*/  IMAD.WIDE.U32 R158, R23, R14, R158 ;  /* 0x0000000e179e7225 */ /* 0x000fc800078e009e */
[----:B0-----:R-:W-:Y:S01]  /*22b0*/  IMAD.IADD R7, R161, 0x1, R159 ;  /* 0x00000001a1077824 */ /* 0x001fe200078e029f */
[----:B------:R-:W-:Y:S02]  /*22c0*/  LEA R6, P4, R158, R12, 0x1 ;  /* 0x0000000c9e067211 */ /* 0x000fe400078808ff */
[----:B------:R-:W-:Y:S02]  /*22d0*/  SHF.L.U64.HI R159, R166, 0x3, R167 ;  /* 0x00000003a69f7819 */ /* 0x000fe400000102a7 */
[----:B------:R-:W-:Y:S01]  /*22e0*/  LEA.HI.X R7, R158, R13, R7, 0x1, P4 ;  /* 0x0000000d9e077211 */ /* 0x000fe200020f0c07 */
[----:B------:R-:W-:Y:S02]  /*22f0*/  IMAD.SHL.U32 R158, R166, 0x8, RZ ;  /* 0x00000008a69e7824 */ /* 0x000fe400078e00ff */
[----:B--2---:R-:W-:-:S05]  /*2300*/  HADD2.F32 R5, -RZ, R15.H0_H0 ;  /* 0x2000000fff057230 */ /* 0x004fca0000004100 */
[----:B------:R-:W-:-:S04]  /*2310*/  FMUL R5, R5, R156 ;  /* 0x0000009c05057220 */ /* 0x000fc80000400000 */
[----:B------:R-:W-:Y:S01]  /*2320*/  FFMA R24, R24, R155, R5 ;  /* 0x0000009b18187223 */ /* 0x000fe20000000005 */
[----:B------:R-:W-:Y:S02]  /*2330*/  LEA.HI.X R5, R160, UR5, R153, 0x1, P0 ;  /* 0x00000005a0057c11 */ /* 0x000fe400080f0c99 */
[----:B------:R-:W-:Y:S02]  /*2340*/  ISETP.GT.AND P0, PT, R3, 0x1, PT ;  /* 0x000000010300780c */ /* 0x000fe40003f04270 */
[----:B------:R-:W-:Y:S02]  /*2350*/  F2FP.F16.F32.PACK_AB R24, RZ, R24 ;  /* 0x00000018ff18723e */ /* 0x000fe400000000ff */
[----:B------:R-:W-:-:S03]  /*2360*/  ISETP.GT.AND P3, PT, R0, RZ, P0 ;  /* 0x000000ff0000720c */ /* 0x000fc60000764270 */
[----:B------:R0:W-:Y:S10]  /*2370*/  @P1 STG.E.U16 desc[UR36][R4.64], R24 ;  /* 0x0000001804001986 */ /* 0x0001f4000c101524 */
[----:B------:R-:W-:Y:S05]  /*2380*/  @!P3 BRA `(.L_x_35) ;  /* 0x000000000004b947 */ /* 0x000fea0003800000 */
[----:B------:R1:W5:Y:S02]  /*2390*/  LDG.E.LTC128B.U16 R15, desc[UR36][R6.64+0x2] ;  /* 0x00000224060f7981 */ /* 0x000364000c1e1520 */
.L_x_35:
[----:B------:R-:W-:Y:S05]  /*23a0*/  BSYNC B1 ;  /* 0x0000000000017941 */ /* 0x000fea0003800000 */
.L_x_34:
[----:B-----5:R-:W-:Y:S01]  /*23b0*/  HADD2.F32 R153, -RZ, R15.H0_H0 ;  /* 0x2000000fff997230 */ /* 0x020fe20000004100 */
[----:B------:R-:W-:Y:S01]  /*23c0*/  ISETP.GT.AND P2, PT, R0, 0x8, P2 ;  /* 0x000000080000780c */ /* 0x000fe20001744270 */
[----:B------:R-:W-:Y:S01]  /*23d0*/  IMAD.WIDE.U32 R158, R169, R166, R158 ;  /* 0x000000a6a99e7225 */ /* 0x000fe200078e009e */
[----:B0-----:R-:W-:-:S03]  /*23e0*/  PRMT R24, R15, 0x7610, R24 ;  /* 0x000076100f187816 */ /* 0x001fc60000000018 */
[----:B------:R-:W-:Y:S01]  /*23f0*/  FMUL R20, R153, R156 ;  /* 0x0000009c99147220 */ /* 0x000fe20000400000 */
[----:B------:R-:W-:Y:S01]  /*2400*/  IMAD.IADD R165, R165, 0x1, R159 ;  /* 0x00000001a5a57824 */ /* 0x000fe200078e029f */
[----:B------:R-:W-:Y:S02]  /*2410*/  IADD3 R162, P1, R162, R158, RZ ;  /* 0x0000009ea2a27210 */ /* 0x000fe40007f3e0ff */
[----:B------:R-:W-:-:S03]  /*2420*/  FFMA R25, R25, R155, R20 ;  /* 0x0000009b19197223 */ /* 0x000fc60000000014 */
[----:B------:R-:W-:Y:S01]  /*2430*/  IMAD.X R21, R165, 0x1, R21, P1 ;  /* 0x00000001a5157824 */ /* 0x000fe200008e0615 */
[C---:B------:R-:W-:Y:S02]  /*2440*/  LEA R20, P1, R162.reuse, R12, 0x1 ;  /* 0x0000000ca2147211 */ /* 0x040fe400078208ff */
[----:B------:R-:W-:Y:S02]  /*2450*/  F2FP.F16.F32.PACK_AB R25, RZ, R25 ;  /* 0x00000019ff19723e */ /* 0x000fe400000000ff */
[----:B------:R-:W-:Y:S02]  /*2460*/  LEA.HI.X R21, R162, R13, R21, 0x1, P1 ;  /* 0x0000000da2157211 */ /* 0x000fe400008f0c15 */
[----:B------:R-:W-:-:S05]  /*2470*/  PRMT R153, R25, 0x7610, R153 ;  /* 0x0000761019997816 */ /* 0x000fca0000000099 */
[----:B------:R0:W-:Y:S04]  /*2480*/  @P3 STG.E.U16 desc[UR36][R4.64+0x2], R153 ;  /* 0x0000029904003986 */ /* 0x0001e8000c101524 */
[----:B------:R-:W2:Y:S01]  /*2490*/  @P2 LDG.E.LTC128B.U16 R24, desc[UR36][R20.64] ;  /* 0x0000002414182981 */ /* 0x000ea2000c1e1520 */
[----:B------:R-:W-:Y:S01]  /*24a0*/  IADD3 R8, P1, R8, R158, RZ ;  /* 0x0000009e08087210 */ /* 0x000fe20007f3e0ff */
[----:B------:R-:W-:Y:S01]  /*24b0*/  BSSY B1, `(.L_x_36) ;  /* 0x0000011000017945 */ /* 0x000fe20003800000 */
[----:B------:R-:W-:Y:S02]  /*24c0*/  SHF.L.U64.HI R11, R10, 0x4, R11 ;  /* 0x000000040a0b7819 */ /* 0x000fe4000001020b */
[----:B------:R-:W-:Y:S01]  /*24d0*/  ISETP.GT.AND P0, PT, R0, 0x8, P0 ;  /* 0x000000080000780c */ /* 0x000fe20000704270 */
[----:B------:R-:W-:Y:S01]  /*24e0*/  IMAD.X R9, R9, 0x1, R165, P1 ;  /* 0x0000000109097824 */ /* 0x000fe200008e06a5 */
[----:B------:R-:W-:-:S05]  /*24f0*/  LEA R10, P1, R10, R4, 0x4 ;  /* 0x000000040a0a7211 */ /* 0x000fca00078220ff */
[----:B------:R-:W-:Y:S02]  /*2500*/  IMAD.X R11, R11, 0x1, R5, P1 ;  /* 0x000000010b0b7824 */ /* 0x000fe400008e0605 */
[----:B--2---:R-:W-:-:S05]  /*2510*/  HADD2.F32 R15, -RZ, R24.H0_H0 ;  /* 0x20000018ff0f7230 */ /* 0x004fca0000004100 */
[----:B------:R-:W-:Y:S01]  /*2520*/  FMUL R25, R15, R156 ;  /* 0x0000009c0f197220 */ /* 0x000fe20000400000 */
[----:B------:R-:W-:-:S04]  /*2530*/  IMAD.WIDE.U32 R14, R23, R14, R8 ;  /* 0x0000000e170e7225 */ /* 0x000fc800078e0008 */
[----:B------:R-:W-:Y:S01]  /*2540*/  FFMA R25, R26, R155, R25 ;  /* 0x0000009b1a197223 */ /* 0x000fe20000000019 */
[----:B------:R-:W-:Y:S01]  /*2550*/  IMAD.IADD R9, R161, 0x1, R15 ;  /* 0x00000001a1097824 */ /* 0x000fe200078e020f */
[----:B------:R-:W-:-:S03]  /*2560*/  LEA R8, P3, R14, R12, 0x1 ;  /* 0x0000000c0e087211 */ /* 0x000fc600078608ff */
[----:B------:R-:W-:Y:S02]  /*2570*/  F2FP.F16.F32.PACK_AB R25, RZ, R25 ;  /* 0x00000019ff19723e */ /* 0x000fe400000000ff */
[----:B------:R-:W-:-:S03]  /*2580*/  LEA.HI.X R9, R14, R13, R9, 0x1, P3 ;  /* 0x0000000d0e097211 */ /* 0x000fc600018f0c09 */
[----:B------:R0:W-:Y:S01]  /*2590*/  @P2 STG.E.U16 desc[UR36][R10.64], R25 ;  /* 0x000000190a002986 */ /* 0x0001e2000c101524 */
[----:B------:R-:W-:Y:S05]  /*25a0*/  @!P0 BRA `(.L_x_37) ;  /* 0x0000000000048947 */ /* 0x000fea0003800000 */
[----:B------:R2:W5:Y:S02]  /*25b0*/  LDG.E.LTC128B.U16 R24, desc[UR36][R8.64+0x2] ;  /* 0x0000022408187981 */ /* 0x000564000c1e1520 */
.L_x_37:
[----:B------:R-:W-:Y:S05]  /*25c0*/  BSYNC B1 ;  /* 0x0000000000017941 */ /* 0x000fea0003800000 */
.L_x_36:
[----:B-----5:R-:W-:Y:S01]  /*25d0*/  HADD2.F32 R13, -RZ, R24.H0_H0 ;  /* 0x20000018ff0d7230 */ /* 0x020fe20000004100 */
[----:B------:R-:W-:Y:S01]  /*25e0*/  ISETP.GT.AND P1, PT, R3, 0x8, PT ;  /* 0x000000080300780c */ /* 0x000fe20003f24270 */
[----:B------:R-:W-:Y:S03]  /*25f0*/  BSSY B1, `(.L_x_38) ;  /* 0x0000008000017945 */ /* 0x000fe60003800000 */
[----:B------:R-:W-:Y:S01]  /*2600*/  FMUL R12, R13, R156 ;  /* 0x0000009c0d0c7220 */ /* 0x000fe20000400000 */
[----:B------:R-:W-:-:S03]  /*2610*/  ISETP.GT.AND P2, PT, R0, RZ, P1 ;  /* 0x000000ff0000720c */ /* 0x000fc60000f44270 */
[----:B------:R-:W-:-:S05]  /*2620*/  FFMA R12, R27, R155, R12 ;  /* 0x0000009b1b0c7223 */ /* 0x000fca000000000c */
[----:B------:R-:W-:-:S05]  /*2630*/  F2FP.F16.F32.PACK_AB R12, RZ, R12 ;  /* 0x0000000cff0c723e */ /* 0x000fca00000000ff */
[----:B------:R3:W-:Y:S01]  /*2640*/  @P0 STG.E.U16 desc[UR36][R10.64+0x2], R12 ;  /* 0x0000020c0a000986 */ /* 0x0007e2000c101524 */
[----:B------:R-:W-:Y:S05]  /*2650*/  @!P2 BRA `(.L_x_39) ;  /* 0x000000000004a947 */ /* 0x000fea0003800000 */
[----:B------:R4:W5:Y:S02]  /*2660*/  LDG.E.LTC128B.U16 R24, desc[UR36][R6.64+0x10] ;  /* 0x0000102406187981 */ /* 0x000964000c1e1520 */
.L_x_39:
[----:B------:R-:W-:Y:S05]  /*2670*/  BSYNC B1 ;  /* 0x0000000000017941 */ /* 0x000fea0003800000 */
.L_x_38:
        /* <DEDUP_REMOVED lines=10> */
.L_x_41:
[----:B------:R-:W-:Y:S05]  /*2720*/  BSYNC B1 ;  /* 0x0000000000017941 */ /* 0x000fea0003800000 */
.L_x_40:
[----:B0----5:R-:W-:Y:S01]  /*2730*/  HADD2.F32 R13, -RZ, R24.H0_H0 ;  /* 0x20000018ff0d7230 */ /* 0x021fe20000004100 */
[----:B------:R-:W-:Y:S01]  /*2740*/  ISETP.GT.AND P1, PT, R0, 0x8, P1 ;  /* 0x000000080000780c */ /* 0x000fe20000f24270 */
[----:B------:R-:W-:Y:S03]  /*2750*/  BSSY B1, `(.L_x_42) ;  /* 0x0000007000017945 */ /* 0x000fe60003800000 */
[----:B---3--:R-:W-:-:S04]  /*2760*/  FMUL R12, R13, R156 ;  /* 0x0000009c0d0c7220 */ /* 0x008fc80000400000 */
[----:B------:R-:W-:-:S05]  /*2770*/  FFMA R12, R29, R155, R12 ;  /* 0x0000009b1d0c7223 */ /* 0x000fca000000000c */
[----:B------:R-:W-:-:S05]  /*2780*/  F2FP.F16.F32.PACK_AB R12, RZ, R12 ;  /* 0x0000000cff0c723e */ /* 0x000fca00000000ff */
[----:B------:R0:W-:Y:S01]  /*2790*/  @P3 STG.E.U16 desc[UR36][R4.64+0x12], R12 ;  /* 0x0000120c04003986 */ /* 0x0001e2000c101524 */
[----:B------:R-:W-:Y:S05]  /*27a0*/  @!P1 BRA `(.L_x_43) ;  /* 0x0000000000049947 */ /* 0x000fea0003800000 */
[----:B------:R3:W5:Y:S02]  /*27b0*/  LDG.E.LTC128B.U16 R24, desc[UR36][R8.64+0x10] ;  /* 0x0000102408187981 */ /* 0x000764000c1e1520 */
.L_x_43:
[----:B------:R-:W-:Y:S05]  /*27c0*/  BSYNC B1 ;  /* 0x0000000000017941 */ /* 0x000fea0003800000 */
.L_x_42:
[----:B-----5:R-:W-:Y:S01]  /*27d0*/  HADD2.F32 R13, -RZ, R24.H0_H0 ;  /* 0x20000018ff0d7230 */ /* 0x020fe20000004100 */
[----:B------:R-:W-:Y:S01]  /*27e0*/  ISETP.GT.AND P0, PT, R0, 0x8, P0 ;  /* 0x000000080000780c */ /* 0x000fe20000704270 */
[----:B------:R-:W-:Y:S03]  /*27f0*/  BSSY B1, `(.L_x_44) ;  /* 0x0000007000017945 */ /* 0x000fe60003800000 */
[----:B------:R-:W-:-:S04]  /*2800*/  FMUL R13, R13, R156 ;  /* 0x0000009c0d0d7220 */ /* 0x000fc80000400000 */
[----:B------:R-:W-:-:S05]  /*2810*/  FFMA R13, R30, R155, R13 ;  /* 0x0000009b1e0d7223 */ /* 0x000fca000000000d */
[----:B------:R-:W-:-:S05]  /*2820*/  F2FP.F16.F32.PACK_AB R13, RZ, R13 ;  /* 0x0000000dff0d723e */ /* 0x000fca00000000ff */
[----:B------:R0:W-:Y:S01]  /*2830*/  @P1 STG.E.U16 desc[UR36][R10.64+0x10], R13 ;  /* 0x0000100d0a001986 */ /* 0x0001e2000c101524 */
[----:B------:R-:W-:Y:S05]  /*2840*/  @!P0 BRA `(.L_x_45) ;  /* 0x0000000000048947 */ /* 0x000fea0003800000 */
[----:B------:R0:W5:Y:S02]  /*2850*/  LDG.E.LTC128B.U16 R24, desc[UR36][R8.64+0x12] ;  /* 0x0000122408187981 */ /* 0x000164000c1e1520 */
.L_x_45:
[----:B------:R-:W-:Y:S05]  /*2860*/  BSYNC B1 ;  /* 0x0000000000017941 */ /* 0x000fea0003800000 */
.L_x_44:
[----:B0----5:R-:W-:Y:S01]  /*2870*/  HADD2.F32 R13, -RZ, R24.H0_H0 ;  /* 0x20000018ff0d7230 */ /* 0x021fe20000004100 */
        /* <DEDUP_REMOVED lines=9> */
.L_x_47:
[----:B------:R-:W-:Y:S05]  /*2910*/  BSYNC B1 ;  /* 0x0000000000017941 */ /* 0x000fea0003800000 */
.L_x_46:
        /* <DEDUP_REMOVED lines=10> */
.L_x_49:
[----:B------:R-:W-:Y:S05]  /*29c0*/  BSYNC B1 ;  /* 0x0000000000017941 */ /* 0x000fea0003800000 */
.L_x_48:
[----:B0----5:R-:W-:Y:S01]  /*29d0*/  HADD2.F32 R13, -RZ, R24.H0_H0 ;  /* 0x20000018ff0d7230 */ /* 0x021fe20000004100 */
        /* <DEDUP_REMOVED lines=8> */
.L_x_51:
[----:B------:R-:W-:Y:S05]  /*2a60*/  BSYNC B1 ;  /* 0x0000000000017941 */ /* 0x000fea0003800000 */
.L_x_50:
        /* <DEDUP_REMOVED lines=9> */
.L_x_53:
[----:B------:R-:W-:Y:S05]  /*2b00*/  BSYNC B1 ;  /* 0x0000000000017941 */ /* 0x000fea0003800000 */
.L_x_52:
        /* <DEDUP_REMOVED lines=10> */
.L_x_55:
[----:B------:R-:W-:Y:S05]  /*2bb0*/  BSYNC B1 ;  /* 0x0000000000017941 */ /* 0x000fea0003800000 */
.L_x_54:
        /* <DEDUP_REMOVED lines=10> */
.L_x_57:
[----:B------:R-:W-:Y:S05]  /*2c60*/  BSYNC B1 ;  /* 0x0000000000017941 */ /* 0x000fea0003800000 */
.L_x_56:
        /* <DEDUP_REMOVED lines=9> */
.L_x_59:
[----:B------:R-:W-:Y:S05]  /*2d00*/  BSYNC B1 ;  /* 0x0000000000017941 */ /* 0x000fea0003800000 */
.L_x_58:
        /* <DEDUP_REMOVED lines=9> */
.L_x_61:
[----:B------:R-:W-:Y:S05]  /*2da0*/  BSYNC B1 ;  /* 0x0000000000017941 */ /* 0x000fea0003800000 */
.L_x_60:
        /* <DEDUP_REMOVED lines=10> */
.L_x_63:
[----:B------:R-:W-:Y:S05]  /*2e50*/  BSYNC B1 ;  /* 0x0000000000017941 */ /* 0x000fea0003800000 */
.L_x_62:
        /* <DEDUP_REMOVED lines=10> */
.L_x_65:
[----:B------:R-:W-:Y:S05]  /*2f00*/  BSYNC B1 ;  /* 0x0000000000017941 */ /* 0x000fea0003800000 */
.L_x_64:
        /* <DEDUP_REMOVED lines=9> */
.L_x_67:
[----:B------:R-:W-:Y:S05]  /*2fa0*/  BSYNC B1 ;  /* 0x0000000000017941 */ /* 0x000fea0003800000 */
.L_x_66:
        /* <DEDUP_REMOVED lines=9> */
.L_x_69:
[----:B------:R-:W-:Y:S05]  /*3040*/  BSYNC B1 ;  /* 0x0000000000017941 */ /* 0x000fea0003800000 */
.L_x_68:
        /* <DEDUP_REMOVED lines=10> */
.L_x_71:
[----:B------:R-:W-:Y:S05]  /*30f0*/  BSYNC B1 ;  /* 0x0000000000017941 */ /* 0x000fea0003800000 */
.L_x_70:
        /* <DEDUP_REMOVED lines=10> */
.L_x_73:
[----:B------:R-:W-:Y:S05]  /*31a0*/  BSYNC B1 ;  /* 0x0000000000017941 */ /* 0x000fea0003800000 */
.L_x_72:
        /* <DEDUP_REMOVED lines=9> */
.L_x_75:
[----:B------:R-:W-:Y:S05]  /*3240*/  BSYNC B1 ;  /* 0x0000000000017941 */ /* 0x000fea0003800000 */
.L_x_74:
        /* <DEDUP_REMOVED lines=9> */
.L_x_77:
[----:B------:R-:W-:Y:S05]  /*32e0*/  BSYNC B1 ;  /* 0x0000000000017941 */ /* 0x000fea0003800000 */
.L_x_76:
        /* <DEDUP_REMOVED lines=10> */
.L_x_79:
[----:B------:R-:W-:Y:S05]  /*3390*/  BSYNC B1 ;  /* 0x0000000000017941 */ /* 0x000fea0003800000 */
.L_x_78:
        /* <DEDUP_REMOVED lines=10> */
.L_x_81:
[----:B------:R-:W-:Y:S05]  /*3440*/  BSYNC B1 ;  /* 0x0000000000017941 */ /* 0x000fea0003800000 */
.L_x_80:
        /* <DEDUP_REMOVED lines=9> */
.L_x_83:
[----:B------:R-:W-:Y:S05]  /*34e0*/  BSYNC B1 ;  /* 0x0000000000017941 */ /* 0x000fea0003800000 */
.L_x_82:
        /* <DEDUP_REMOVED lines=9> */
.L_x_85:
[----:B------:R-:W-:Y:S05]  /*3580*/  BSYNC B1 ;  /* 0x0000000000017941 */ /* 0x000fea0003800000 */
.L_x_84:
        /* <DEDUP_REMOVED lines=10> */
.L_x_87:
[----:B------:R-:W-:Y:S05]  /*3630*/  BSYNC B1 ;  /* 0x0000000000017941 */ /* 0x000fea0003800000 */
.L_x_86:
        /* <DEDUP_REMOVED lines=10> */
.L_x_89:
[----:B------:R-:W-:Y:S05]  /*36e0*/  BSYNC B1 ;  /* 0x0000000000017941 */ /* 0x000fea0003800000 */
.L_x_88:
        /* <DEDUP_REMOVED lines=9> */
.L_x_91:
[----:B------:R-:W-:Y:S05]  /*3780*/  BSYNC B1 ;  /* 0x0000000000017941 */ /* 0x000fea0003800000 */
.L_x_90:
        /* <DEDUP_REMOVED lines=9> */
.L_x_93:
[----:B------:R-:W-:Y:S05]  /*3820*/  BSYNC B1 ;  /* 0x0000000000017941 */ /* 0x000fea0003800000 */
.L_x_92:
        /* <DEDUP_REMOVED lines=10> */
.L_x_95:
[----:B------:R-:W-:Y:S05]  /*38d0*/  BSYNC B1 ;  /* 0x0000000000017941 */ /* 0x000fea0003800000 */
.L_x_94:
        /* <DEDUP_REMOVED lines=10> */
.L_x_97:
[----:B------:R-:W-:Y:S05]  /*3980*/  BSYNC B1 ;  /* 0x0000000000017941 */ /* 0x000fea0003800000 */
.L_x_96:
        /* <DEDUP_REMOVED lines=9> */
.L_x_99:
[----:B------:R-:W-:Y:S05]  /*3a20*/  BSYNC B1 ;  /* 0x0000000000017941 */ /* 0x000fea0003800000 */
.L_x_98:
        /* <DEDUP_REMOVED lines=9> */
.L_x_101:
[----:B------:R-:W-:Y:S05]  /*3ac0*/  BSYNC B1 ;  /* 0x0000000000017941 */ /* 0x000fea0003800000 */
.L_x_100:
        /* <DEDUP_REMOVED lines=10> */
.L_x_103:
[----:B------:R-:W-:Y:S05]  /*3b70*/  BSYNC B1 ;  /* 0x0000000000017941 */ /* 0x000fea0003800000 */
.L_x_102:
        /* <DEDUP_REMOVED lines=10> */
.L_x_105:
[----:B------:R-:W-:Y:S05]  /*3c20*/  BSYNC B1 ;  /* 0x0000000000017941 */ /* 0x000fea0003800000 */
.L_x_104:
        /* <DEDUP_REMOVED lines=9> */
.L_x_107:
[----:B------:R-:W-:Y:S05]  /*3cc0*/  BSYNC B1 ;  /* 0x0000000000017941 */ /* 0x000fea0003800000 */
.L_x_106:
        /* <DEDUP_REMOVED lines=9> */
.L_x_109:
[----:B------:R-:W-:Y:S05]  /*3d60*/  BSYNC B1 ;  /* 0x0000000000017941 */ /* 0x000fea0003800000 */
.L_x_108:
        /* <DEDUP_REMOVED lines=10> */
.L_x_111:
[----:B------:R-:W-:Y:S05]  /*3e10*/  BSYNC B1 ;  /* 0x0000000000017941 */ /* 0x000fea0003800000 */
.L_x_110:
        /* <DEDUP_REMOVED lines=10> */
.L_x_113:
[----:B------:R-:W-:Y:S05]  /*3ec0*/  BSYNC B1 ;  /* 0x0000000000017941 */ /* 0x000fea0003800000 */
.L_x_112:
        /* <DEDUP_REMOVED lines=9> */
.L_x_115:
[----:B------:R-:W-:Y:S05]  /*3f60*/  BSYNC B1 ;  /* 0x0000000000017941 */ /* 0x000fea0003800000 */
.L_x_114:
        /* <DEDUP_REMOVED lines=9> */
.L_x_117:
[----:B------:R-:W-:Y:S05]  /*4000*/  BSYNC B1 ;  /* 0x0000000000017941 */ /* 0x000fea0003800000 */
.L_x_116:
        /* <DEDUP_REMOVED lines=10> */
.L_x_119:
[----:B------:R-:W-:Y:S05]  /*40b0*/  BSYNC B1 ;  /* 0x0000000000017941 */ /* 0x000fea0003800000 */
.L_x_118:
        /* <DEDUP_REMOVED lines=10> */
.L_x_121:
[----:B------:R-:W-:Y:S05]  /*4160*/  BSYNC B1 ;  /* 0x0000000000017941 */ /* 0x000fea0003800000 */
.L_x_120:
        /* <DEDUP_REMOVED lines=9> */
.L_x_123:
[----:B------:R-:W-:Y:S05]  /*4200*/  BSYNC B1 ;  /* 0x0000000000017941 */ /* 0x000fea0003800000 */
.L_x_122:
        /* <DEDUP_REMOVED lines=9> */
.L_x_125:
[----:B------:R-:W-:Y:S05]  /*42a0*/  BSYNC B1 ;  /* 0x0000000000017941 */ /* 0x000fea0003800000 */
.L_x_124:
        /* <DEDUP_REMOVED lines=10> */
.L_x_127:
[----:B------:R-:W-:Y:S05]  /*4350*/  BSYNC B1 ;  /* 0x0000000000017941 */ /* 0x000fea0003800000 */
.L_x_126:
        /* <DEDUP_REMOVED lines=10> */
.L_x_129:
[----:B------:R-:W-:Y:S05]  /*4400*/  BSYNC B1 ;  /* 0x0000000000017941 */ /* 0x000fea0003800000 */
.L_x_128:
        /* <DEDUP_REMOVED lines=9> */
.L_x_131:
[----:B------:R-:W-:Y:S05]  /*44a0*/  BSYNC B1 ;  /* 0x0000000000017941 */ /* 0x000fea0003800000 */
.L_x_130:
        /* <DEDUP_REMOVED lines=9> */
.L_x_133:
[----:B------:R-:W-:Y:S05]  /*4540*/  BSYNC B1 ;  /* 0x0000000000017941 */ /* 0x000fea0003800000 */
.L_x_132:
        /* <DEDUP_REMOVED lines=10> */
.L_x_135:
[----:B------:R-:W-:Y:S05]  /*45f0*/  BSYNC B1 ;  /* 0x0000000000017941 */ /* 0x000fea0003800000 */
.L_x_134:
        /* <DEDUP_REMOVED lines=10> */
.L_x_137:
[----:B------:R-:W-:Y:S05]  /*46a0*/  BSYNC B1 ;  /* 0x0000000000017941 */ /* 0x000fea0003800000 */
.L_x_136:
        /* <DEDUP_REMOVED lines=9> */
.L_x_139:
[----:B------:R-:W-:Y:S05]  /*4740*/  BSYNC B1 ;  /* 0x0000000000017941 */ /* 0x000fea0003800000 */
.L_x_138:
        /* <DEDUP_REMOVED lines=9> */
.L_x_141:
[----:B------:R-:W-:Y:S05]  /*47e0*/  BSYNC B1 ;  /* 0x0000000000017941 */ /* 0x000fea0003800000 */
.L_x_140:
        /* <DEDUP_REMOVED lines=10> */
.L_x_143:
[----:B------:R-:W-:Y:S05]  /*4890*/  BSYNC B1 ;  /* 0x0000000000017941 */ /* 0x000fea0003800000 */
.L_x_142:
        /* <DEDUP_REMOVED lines=10> */
.L_x_145:
[----:B------:R-:W-:Y:S05]  /*4940*/  BSYNC B1 ;  /* 0x0000000000017941 */ /* 0x000fea0003800000 */
.L_x_144:
        /* <DEDUP_REMOVED lines=9> */
.L_x_147:
[----:B------:R-:W-:Y:S05]  /*49e0*/  BSYNC B1 ;  /* 0x0000000000017941 */ /* 0x000fea0003800000 */
.L_x_146:
        /* <DEDUP_REMOVED lines=9> */
.L_x_149:
[----:B------:R-:W-:Y:S05]  /*4a80*/  BSYNC B1 ;  /* 0x0000000000017941 */ /* 0x000fea0003800000 */
.L_x_148:
        /* <DEDUP_REMOVED lines=10> */
.L_x_151:
[----:B------:R-:W-:Y:S05]  /*4b30*/  BSYNC B1 ;  /* 0x0000000000017941 */ /* 0x000fea0003800000 */
.L_x_150:
        /* <DEDUP_REMOVED lines=10> */
.L_x_153:
[----:B------:R-:W-:Y:S05]  /*4be0*/  BSYNC B1 ;  /* 0x0000000000017941 */ /* 0x000fea0003800000 */
.L_x_152:
        /* <DEDUP_REMOVED lines=9> */
.L_x_155:
[----:B------:R-:W-:Y:S05]  /*4c80*/  BSYNC B1 ;  /* 0x0000000000017941 */ /* 0x000fea0003800000 */
.L_x_154:
        /* <DEDUP_REMOVED lines=9> */
.L_x_157:
[----:B------:R-:W-:Y:S05]  /*4d20*/  BSYNC B1 ;  /* 0x0000000000017941 */ /* 0x000fea0003800000 */
.L_x_156:
        /* <DEDUP_REMOVED lines=10> */
.L_x_159:
[----:B------:R-:W-:Y:S05]  /*4dd0*/  BSYNC B1 ;  /* 0x0000000000017941 */ /* 0x000fea0003800000 */
.L_x_158:
        /* <DEDUP_REMOVED lines=10> */
.L_x_161:
[----:B------:R-:W-:Y:S05]  /*4e80*/  BSYNC B1 ;  /* 0x0000000000017941 */ /* 0x000fea0003800000 */
.L_x_160:
        /* <DEDUP_REMOVED lines=9> */
.L_x_163:
[----:B------:R-:W-:Y:S05]  /*4f20*/  BSYNC B1 ;  /* 0x0000000000017941 */ /* 0x000fea0003800000 */
.L_x_162:
        /* <DEDUP_REMOVED lines=9> */
.L_x_165:
[----:B------:R-:W-:Y:S05]  /*4fc0*/  BSYNC B1 ;  /* 0x0000000000017941 */ /* 0x000fea0003800000 */
.L_x_164:
        /* <DEDUP_REMOVED lines=10> */
.L_x_167:
[----:B------:R-:W-:Y:S05]  /*5070*/  BSYNC B1 ;  /* 0x0000000000017941 */ /* 0x000fea0003800000 */
.L_x_166:
        /* <DEDUP_REMOVED lines=10> */
.L_x_169:
[----:B------:R-:W-:Y:S05]  /*5120*/  BSYNC B1 ;  /* 0x0000000000017941 */ /* 0x000fea0003800000 */
.L_x_168:
        /* <DEDUP_REMOVED lines=9> */
.L_x_171:
[----:B------:R-:W-:Y:S05]  /*51c0*/  BSYNC B1 ;  /* 0x0000000000017941 */ /* 0x000fea0003800000 */
.L_x_170:
        /* <DEDUP_REMOVED lines=9> */
.L_x_173:
[----:B------:R-:W-:Y:S05]  /*5260*/  BSYNC B1 ;  /* 0x0000000000017941 */ /* 0x000fea0003800000 */
.L_x_172:
        /* <DEDUP_REMOVED lines=10> */
.L_x_175:
[----:B------:R-:W-:Y:S05]  /*5310*/  BSYNC B1 ;  /* 0x0000000000017941 */ /* 0x000fea0003800000 */
.L_x_174:
        /* <DEDUP_REMOVED lines=10> */
.L_x_177:
[----:B------:R-:W-:Y:S05]  /*53c0*/  BSYNC B1 ;  /* 0x0000000000017941 */ /* 0x000fea0003800000 */
.L_x_176:
        /* <DEDUP_REMOVED lines=9> */
.L_x_179:
[----:B------:R-:W-:Y:S05]  /*5460*/  BSYNC B1 ;  /* 0x0000000000017941 */ /* 0x000fea0003800000 */
.L_x_178:
        /* <DEDUP_REMOVED lines=9> */
.L_x_181:
[----:B------:R-:W-:Y:S05]  /*5500*/  BSYNC B1 ;  /* 0x0000000000017941 */ /* 0x000fea0003800000 */
.L_x_180:
        /* <DEDUP_REMOVED lines=10> */
.L_x_183:
[----:B------:R-:W-:Y:S05]  /*55b0*/  BSYNC B1 ;  /* 0x0000000000017941 */ /* 0x000fea0003800000 */
.L_x_182:
        /* <DEDUP_REMOVED lines=10> */
.L_x_185:
[----:B------:R-:W-:Y:S05]  /*5660*/  BSYNC B1 ;  /* 0x0000000000017941 */ /* 0x000fea0003800000 */
.L_x_184:
        /* <DEDUP_REMOVED lines=9> */
.L_x_187:
[----:B------:R-:W-:Y:S05]  /*5700*/  BSYNC B1 ;  /* 0x0000000000017941 */ /* 0x000fea0003800000 */
.L_x_186:
        /* <DEDUP_REMOVED lines=9> */
.L_x_189:
[----:B------:R-:W-:Y:S05]  /*57a0*/  BSYNC B1 ;  /* 0x0000000000017941 */ /* 0x000fea0003800000 */
.L_x_188:
        /* <DEDUP_REMOVED lines=10> */
.L_x_191:
[----:B------:R-:W-:Y:S05]  /*5850*/  BSYNC B1 ;  /* 0x0000000000017941 */ /* 0x000fea0003800000 */
.L_x_190:
        /* <DEDUP_REMOVED lines=10> */
.L_x_193:
[----:B------:R-:W-:Y:S05]  /*5900*/  BSYNC B1 ;  /* 0x0000000000017941 */ /* 0x000fea0003800000 */
.L_x_192:
        /* <DEDUP_REMOVED lines=9> */
.L_x_195:
[----:B------:R-:W-:Y:S05]  /*59a0*/  BSYNC B1 ;  /* 0x0000000000017941 */ /* 0x000fea0003800000 */
.L_x_194:
        /* <DEDUP_REMOVED lines=9> */
.L_x_197:
[----:B------:R-:W-:Y:S05]  /*5a40*/  BSYNC B1 ;  /* 0x0000000000017941 */ /* 0x000fea0003800000 */
.L_x_196:
        /* <DEDUP_REMOVED lines=10> */
.L_x_199:
[----:B------:R-:W-:Y:S05]  /*5af0*/  BSYNC B1 ;  /* 0x0000000000017941 */ /* 0x000fea0003800000 */
.L_x_198:
        /* <DEDUP_REMOVED lines=10> */
.L_x_201:
[----:B------:R-:W-:Y:S05]  /*5ba0*/  BSYNC B1 ;  /* 0x0000000000017941 */ /* 0x000fea0003800000 */
.L_x_200:
        /* <DEDUP_REMOVED lines=9> */
.L_x_203:
[----:B------:R-:W-:Y:S05]  /*5c40*/  BSYNC B1 ;  /* 0x0000000000017941 */ /* 0x000fea0003800000 */
.L_x_202:
        /* <DEDUP_REMOVED lines=9> */
.L_x_205:
[----:B------:R-:W-:Y:S05]  /*5ce0*/  BSYNC B1 ;  /* 0x0000000000017941 */ /* 0x000fea0003800000 */
.L_x_204:
        /* <DEDUP_REMOVED lines=10> */
.L_x_207:
[----:B------:R-:W-:Y:S05]  /*5d90*/  BSYNC B1 ;  /* 0x0000000000017941 */ /* 0x000fea0003800000 */
.L_x_206:
        /* <DEDUP_REMOVED lines=10> */
.L_x_209:
[----:B------:R-:W-:Y:S05]  /*5e40*/  BSYNC B1 ;  /* 0x0000000000017941 */ /* 0x000fea0003800000 */
.L_x_208:
        /* <DEDUP_REMOVED lines=9> */
.L_x_211:
[----:B------:R-:W-:Y:S05]  /*5ee0*/  BSYNC B1 ;  /* 0x0000000000017941 */ /* 0x000fea0003800000 */
.L_x_210:
        /* <DEDUP_REMOVED lines=9> */
.L_x_213:
[----:B------:R-:W-:Y:S05]  /*5f80*/  BSYNC B1 ;  /* 0x0000000000017941 */ /* 0x000fea0003800000 */
.L_x_212:
        /* <DEDUP_REMOVED lines=10> */
.L_x_215:
[----:B------:R-:W-:Y:S05]  /*6030*/  BSYNC B1 ;  /* 0x0000000000017941 */ /* 0x000fea0003800000 */
.L_x_214:
        /* <DEDUP_REMOVED lines=10> */
.L_x_217:
[----:B------:R-:W-:Y:S05]  /*60e0*/  BSYNC B1 ;  /* 0x0000000000017941 */ /* 0x000fea0003800000 */
.L_x_216:
        /* <DEDUP_REMOVED lines=9> */
.L_x_219:
[----:B------:R-:W-:Y:S05]  /*6180*/  BSYNC B1 ;  /* 0x0000000000017941 */ /* 0x000fea0003800000 */
.L_x_218:
        /* <DEDUP_REMOVED lines=9> */
.L_x_221:
[----:B------:R-:W-:Y:S05]  /*6220*/  BSYNC B1 ;  /* 0x0000000000017941 */ /* 0x000fea0003800000 */
.L_x_220:
        /* <DEDUP_REMOVED lines=10> */
.L_x_223:
[----:B------:R-:W-:Y:S05]  /*62d0*/  BSYNC B1 ;  /* 0x0000000000017941 */ /* 0x000fea0003800000 */
.L_x_222:
        /* <DEDUP_REMOVED lines=10> */
.L_x_225:
[----:B------:R-:W-:Y:S05]  /*6380*/  BSYNC B1 ;  /* 0x0000000000017941 */ /* 0x000fea0003800000 */
.L_x_224:
        /* <DEDUP_REMOVED lines=9> */
.L_x_227:
[----:B------:R-:W-:Y:S05]  /*6420*/  BSYNC B1 ;  /* 0x0000000000017941 */ /* 0x000fea0003800000 */
.L_x_226:
        /* <DEDUP_REMOVED lines=9> */
.L_x_229:
[----:B------:R-:W-:Y:S05]  /*64c0*/  BSYNC B1 ;  /* 0x0000000000017941 */ /* 0x000fea0003800000 */
.L_x_228:
        /* <DEDUP_REMOVED lines=10> */
.L_x_231:
[----:B------:R-:W-:Y:S05]  /*6570*/  BSYNC B1 ;  /* 0x0000000000017941 */ /* 0x000fea0003800000 */
.L_x_230:
        /* <DEDUP_REMOVED lines=10> */
.L_x_233:
[----:B------:R-:W-:Y:S05]  /*6620*/  BSYNC B1 ;  /* 0x0000000000017941 */ /* 0x000fea0003800000 */
.L_x_232:
        /* <DEDUP_REMOVED lines=9> */
.L_x_235:
[----:B------:R-:W-:Y:S05]  /*66c0*/  BSYNC B1 ;  /* 0x0000000000017941 */ /* 0x000fea0003800000 */
.L_x_234:
        /* <DEDUP_REMOVED lines=9> */
.L_x_237:
[----:B------:R-:W-:Y:S05]  /*6760*/  BSYNC B1 ;  /* 0x0000000000017941 */ /* 0x000fea0003800000 */
.L_x_236:
        /* <DEDUP_REMOVED lines=10> */
.L_x_239:
[----:B------:R-:W-:Y:S05]  /*6810*/  BSYNC B1 ;  /* 0x0000000000017941 */ /* 0x000fea0003800000 */
.L_x_238:
        /* <DEDUP_REMOVED lines=10> */
.L_x_241:
[----:B------:R-:W-:Y:S05]  /*68c0*/  BSYNC B1 ;  /* 0x0000000000017941 */ /* 0x000fea0003800000 */
.L_x_240:
        /* <DEDUP_REMOVED lines=9> */
.L_x_243:
[----:B------:R-:W-:Y:S05]  /*6960*/  BSYNC B1 ;  /* 0x0000000000017941 */ /* 0x000fea0003800000 */
.L_x_242:
        /* <DEDUP_REMOVED lines=9> */
.L_x_245:
[----:B------:R-:W-:Y:S05]  /*6a00*/  BSYNC B1 ;  /* 0x0000000000017941 */ /* 0x000fea0003800000 */
.L_x_244:
        /* <DEDUP_REMOVED lines=10> */
.L_x_247:
[----:B------:R-:W-:Y:S05]  /*6ab0*/  BSYNC B1 ;  /* 0x0000000000017941 */ /* 0x000fea0003800000 */
.L_x_246:
        /* <DEDUP_REMOVED lines=10> */
.L_x_249:
[----:B------:R-:W-:Y:S05]  /*6b60*/  BSYNC B1 ;  /* 0x0000000000017941 */ /* 0x000fea0003800000 */
.L_x_248:
        /* <DEDUP_REMOVED lines=9> */
.L_x_251:
[----:B------:R-:W-:Y:S05]  /*6c00*/  BSYNC B1 ;  /* 0x0000000000017941 */ /* 0x000fea0003800000 */
.L_x_250:
        /* <DEDUP_REMOVED lines=9> */
.L_x_253:
[----:B------:R-:W-:Y:S05]  /*6ca0*/  BSYNC B1 ;  /* 0x0000000000017941 */ /* 0x000fea0003800000 */
.L_x_252:
        /* <DEDUP_REMOVED lines=10> */
.L_x_255:
[----:B------:R-:W-:Y:S05]  /*6d50*/  BSYNC B1 ;  /* 0x0000000000017941 */ /* 0x000fea0003800000 */
.L_x_254:
        /* <DEDUP_REMOVED lines=10> */
.L_x_257:
[----:B------:R-:W-:Y:S05]  /*6e00*/  BSYNC B1 ;  /* 0x0000000000017941 */ /* 0x000fea0003800000 */
.L_x_256:
        /* <DEDUP_REMOVED lines=9> */
.L_x_259:
[----:B------:R-:W-:Y:S05]  /*6ea0*/  BSYNC B1 ;  /* 0x0000000000017941 */ /* 0x000fea0003800000 */
.L_x_258:
        /* <DEDUP_REMOVED lines=9> */
.L_x_261:
[----:B------:R-:W-:Y:S05]  /*6f40*/  BSYNC B1 ;  /* 0x0000000000017941 */ /* 0x000fea0003800000 */
.L_x_260:
        /* <DEDUP_REMOVED lines=10> */
.L_x_263:
[----:B------:R-:W-:Y:S05]  /*6ff0*/  BSYNC B1 ;  /* 0x0000000000017941 */ /* 0x000fea0003800000 */
.L_x_262:
        /* <DEDUP_REMOVED lines=10> */
.L_x_265:
[----:B------:R-:W-:Y:S05]  /*70a0*/  BSYNC B1 ;  /* 0x0000000000017941 */ /* 0x000fea0003800000 */
.L_x_264:
        /* <DEDUP_REMOVED lines=9> */
.L_x_267:
[----:B------:R-:W-:Y:S05]  /*7140*/  BSYNC B1 ;  /* 0x0000000000017941 */ /* 0x000fea0003800000 */
.L_x_266:
        /* <DEDUP_REMOVED lines=9> */
.L_x_269:
[----:B------:R-:W-:Y:S05]  /*71e0*/  BSYNC B1 ;  /* 0x0000000000017941 */ /* 0x000fea0003800000 */
.L_x_268:
        /* <DEDUP_REMOVED lines=10> */
.L_x_271:
[----:B------:R-:W-:Y:S05]  /*7290*/  BSYNC B1 ;  /* 0x0000000000017941 */ /* 0x000fea0003800000 */
.L_x_270:
        /* <DEDUP_REMOVED lines=10> */
.L_x_273:
[----:B------:R-:W-:Y:S05]  /*7340*/  BSYNC B1 ;  /* 0x0000000000017941 */ /* 0x000fea0003800000 */
.L_x_272:
        /* <DEDUP_REMOVED lines=9> */
.L_x_275:
[----:B------:R-:W-:Y:S05]  /*73e0*/  BSYNC B1 ;  /* 0x0000000000017941 */ /* 0x000fea0003800000 */
.L_x_274:
        /* <DEDUP_REMOVED lines=9> */
.L_x_277:
[----:B------:R-:W-:Y:S05]  /*7480*/  BSYNC B1 ;  /* 0x0000000000017941 */ /* 0x000fea0003800000 */
.L_x_276:
        /* <DEDUP_REMOVED lines=10> */
.L_x_279:
[----:B------:R-:W-:Y:S05]  /*7530*/  BSYNC B1 ;  /* 0x0000000000017941 */ /* 0x000fea0003800000 */
.L_x_278:
        /* <DEDUP_REMOVED lines=10> */
.L_x_281:
[----:B------:R-:W-:Y:S05]  /*75e0*/  BSYNC B1 ;  /* 0x0000000000017941 */ /* 0x000fea0003800000 */
.L_x_280:
[----:B-----5:R-:W-:Y:S01]  /*75f0*/  HADD2.F32 R3, -RZ, R24.H0_H0 ;  /* 0x20000018ff037230 */ /* 0x020fe20000004100 */
[----:B------:R-:W-:Y:S01]  /*7600*/  ISETP.GT.AND P1, PT, R0, 0x8, P1 ;  /* 0x000000080000780c */ /* 0x000fe20000f24270 */
[----:B------:R-:W-:Y:S03]  /*7610*/  BSSY B1, `(.L_x_282) ;  /* 0x0000007000017945 */ /* 0x000fe60003800000 */
[----:B01--4-:R-:W-:-:S04]  /*7620*/  FMUL R6, R3, R156 ;  /* 0x0000009c03067220 */ /* 0x013fc80000400000 */
[----:B------:R-:W-:-:S05]  /*7630*/  FFMA R6, R149, R155, R6 ;  /* 0x0000009b95067223 */ /* 0x000fca0000000006 */
[----:B------:R-:W-:-:S05]  /*7640*/  F2FP.F16.F32.PACK_AB R6, RZ, R6 ;  /* 0x00000006ff06723e */ /* 0x000fca00000000ff */
[----:B------:R0:W-:Y:S01]  /*7650*/  @P3 STG.E.U16 desc[UR36][R4.64+0x1f2], R6 ;  /* 0x0001f20604003986 */ /* 0x0001e2000c101524 */
[----:B------:R-:W-:Y:S05]  /*7660*/  @!P1 BRA `(.L_x_283) ;  /* 0x0000000000049947 */ /* 0x000fea0003800000 */
[----:B------:R1:W5:Y:S02]  /*7670*/  LDG.E.LTC128B.U16 R24, desc[UR36][R8.64+0x1f0] ;  /* 0x0001f02408187981 */ /* 0x000364000c1e1520 */
.L_x_283:
[----:B------:R-:W-:Y:S05]  /*7680*/  BSYNC B1 ;  /* 0x0000000000017941 */ /* 0x000fea0003800000 */
.L_x_282:
[----:B-----5:R-:W-:Y:S01]  /*7690*/  HADD2.F32 R3, -RZ, R24.H0_H0 ;  /* 0x20000018ff037230 */ /* 0x020fe20000004100 */
[----:B------:R-:W-:Y:S01]  /*76a0*/  ISETP.GT.AND P0, PT, R0, 0x8, P0 ;  /* 0x000000080000780c */ /* 0x000fe20000704270 */
[----:B0-----:R-:W-:Y:S01]  /*76b0*/  @P1 IMAD.MOV.U32 R4, RZ, RZ, R10 ;  /* 0x000000ffff041224 */ /* 0x001fe200078e000a */
[----:B------:R-:W-:Y:S01]  /*76c0*/  BSSY B1, `(.L_x_284) ;  /* 0x0000008000017945 */ /* 0x000fe20003800000 */
[----:B------:R-:W-:Y:S02]  /*76d0*/  @P1 IMAD.MOV.U32 R5, RZ, RZ, R11 ;  /* 0x000000ffff051224 */ /* 0x000fe400078e000b */
[----:B------:R-:W-:-:S04]  /*76e0*/  FMUL R3, R3, R156 ;  /* 0x0000009c03037220 */ /* 0x000fc80000400000 */
[----:B------:R-:W-:-:S05]  /*76f0*/  FFMA R3, R150, R155, R3 ;  /* 0x0000009b96037223 */ /* 0x000fca0000000003 */
[----:B------:R-:W-:-:S05]  /*7700*/  F2FP.F16.F32.PACK_AB R3, RZ, R3 ;  /* 0x00000003ff03723e */ /* 0x000fca00000000ff */
[----:B------:R0:W-:Y:S01]  /*7710*/  @P1 STG.E.U16 desc[UR36][R4.64+0x1f0], R3 ;  /* 0x0001f00304001986 */ /* 0x0001e2000c101524 */
[----:B------:R-:W-:Y:S05]  /*7720*/  @!P0 BRA `(.L_x_285) ;  /* 0x0000000000048947 */ /* 0x000fea0003800000 */
[----:B------:R4:W5:Y:S02]  /*7730*/  LDG.E.LTC128B.U16 R24, desc[UR36][R8.64+0x1f2] ;  /* 0x0001f22408187981 */ /* 0x000964000c1e1520 */
.L_x_285:
[----:B------:R-:W-:Y:S05]  /*7740*/  BSYNC B1 ;  /* 0x0000000000017941 */ /* 0x000fea0003800000 */
.L_x_284:
[----:B------:R-:W-:Y:S05]  /*7750*/  @!P0 BRA `(.L_x_286) ;  /* 0x0000002400308947 */ /* 0x000fea0003800000 */
[----:B0----5:R-:W-:-:S05]  /*7760*/  HADD2.F32 R3, -RZ, R24.H0_H0 ;  /* 0x20000018ff037230 */ /* 0x021fca0000004100 */
[----:B------:R-:W-:-:S04]  /*7770*/  FMUL R0, R3, R156 ;  /* 0x0000009c03007220 */ /* 0x000fc80000400000 */
[----:B------:R-:W-:-:S05]  /*7780*/  FFMA R0, R151, R155, R0 ;  /* 0x0000009b97007223 */ /* 0x000fca0000000000 */
[----:B------:R-:W-:-:S05]  /*7790*/  F2FP.F16.F32.PACK_AB R0, RZ, R0 ;  /* 0x00000000ff00723e */ /* 0x000fca00000000ff */
[----:B------:R0:W-:Y:S01]  /*77a0*/  STG.E.U16 desc[UR36][R10.64+0x1f2], R0 ;  /* 0x0001f2000a007986 */ /* 0x0001e2000c101524 */
[----:B------:R-:W-:Y:S05]  /*77b0*/  BRA `(.L_x_286) ;  /* 0x0000002400187947 */ /* 0x000fea0003800000 */
.L_x_33:
[----:B------:R-:W-:Y:S01]  /*77c0*/  ISETP.GT.AND P0, PT, R3, 0x1, PT ;  /* 0x000000010300780c */ /* 0x000fe20003f04270 */
[----:B------:R-:W-:Y:S01]  /*77d0*/  ULDC.64 UR4, c[0x0][0x5c0] ;  /* 0x0001700000047ab9 */ /* 0x000fe20000000a00 */
[-C--:B------:R-:W-:Y:S01]  /*77e0*/  FMUL R24, R24, R155.reuse ;  /* 0x0000009b18187220 */ /* 0x080fe20000400000 */
[-C--:B------:R-:W-:Y:S01]  /*77f0*/  FMUL R25, R25, R155.reuse ;  /* 0x0000009b19197220 */ /* 0x080fe20000400000 */
[----:B------:R-:W-:Y:S01]  /*7800*/  ISETP.GT.AND P3, PT, R0, RZ, P0 ;  /* 0x000000ff0000720c */ /* 0x000fe20000764270 */
[-C--:B------:R-:W-:Y:S01]  /*7810*/  FMUL R26, R26, R155.reuse ;  /* 0x0000009b1a1a7220 */ /* 0x080fe20000400000 */
[----:B------:R-:W-:Y:S01]  /*7820*/  LEA R4, P4, R160, UR4, 0x1 ;  /* 0x00000004a0047c11 */ /* 0x000fe2000f8808ff */
[-C--:B------:R-:W-:Y:S01]  /*7830*/  FMUL R27, R27, R155.reuse ;  /* 0x0000009b1b1b7220 */ /* 0x080fe20000400000 */
[----:B------:R-:W-:Y:S01]  /*7840*/  F2FP.F16.F32.PACK_AB R24, RZ, R24 ;  /* 0x00000018ff18723e */ /* 0x000fe200000000ff */
[-C--:B------:R-:W-:Y:S01]  /*7850*/  FMUL R28, R28, R155.reuse ;  /* 0x0000009b1c1c7220 */ /* 0x080fe20000400000 */
[----:B------:R-:W-:Y:S01]  /*7860*/  LEA.HI.X R5, R160, UR5, R153, 0x1, P4 ;  /* 0x00000005a0057c11 */ /* 0x000fe2000a0f0c99 */
[----:B------:R-:W-:Y:S01]  /*7870*/  FMUL R29, R29, R155 ;  /* 0x0000009b1d1d7220 */ /* 0x000fe20000400000 */
[----:B------:R-:W-:Y:S01]  /*7880*/  F2FP.F16.F32.PACK_AB R25, RZ, R25 ;  /* 0x00000019ff19723e */ /* 0x000fe200000000ff */
[-C--:B------:R-:W-:Y:S01]  /*7890*/  FMUL R30, R30, R155.reuse ;  /* 0x0000009b1e1e7220 */ /* 0x080fe20000400000 */
[----:B------:R-:W-:Y:S01]  /*78a0*/  SHF.L.U64.HI R11, R10, 0x4, R11 ;  /* 0x000000040a0b7819 */ /* 0x000fe2000001020b */
[----:B------:R-:W-:Y:S01]  /*78b0*/  @P1 STG.E.U16 desc[UR36][R4.64], R24 ;  /* 0x0000001804001986 */ /* 0x000fe2000c101524 */
[----:B------:R-:W-:Y:S01]  /*78c0*/  ISETP.GT.AND P1, PT, R3, 0x8, PT ;  /* 0x000000080300780c */ /* 0x000fe20003f24270 */
[-C--:B------:R-:W-:Y:S01]  /*78d0*/  FMUL R31, R31, R155.reuse ;  /* 0x0000009b1f1f7220 */ /* 0x080fe20000400000 */
[----:B------:R-:W-:Y:S01]  /*78e0*/  ISETP.GT.AND P4, PT, R0, 0x8, P0 ;  /* 0x000000080000780c */ /* 0x000fe20000784270 */
[----:B------:R-:W-:Y:S01]  /*78f0*/  @P3 STG.E.U16 desc[UR36][R4.64+0x2], R25 ;  /* 0x0000021904003986 */ /* 0x000fe2000c101524 */
[----:B------:R-:W-:Y:S01]  /*7900*/  LEA R6, P3, R10, R4, 0x4 ;  /* 0x000000040a067211 */ /* 0x000fe200078620ff */
[-C--:B------:R-:W-:Y:S01]  /*7910*/  FMUL R32, R32, R155.reuse ;  /* 0x0000009b20207220 */ /* 0x080fe20000400000 */
[C---:B------:R-:W-:Y:S01]  /*7920*/  ISETP.GT.AND P2, PT, R0.reuse, 0x8, P2 ;  /* 0x000000080000780c */ /* 0x040fe20001744270 */
[-C--:B------:R-:W-:Y:S01]  /*7930*/  FMUL R33, R33, R155.reuse ;  /* 0x0000009b21217220 */ /* 0x080fe20000400000 */
[----:B------:R-:W-:Y:S01]  /*7940*/  ISETP.GT.AND P0, PT, R3, 0x9, PT ;  /* 0x000000090300780c */ /* 0x000fe20003f04270 */
[----:B------:R-:W-:Y:S01]  /*7950*/  IMAD.X R7, R11, 0x1, R5, P3 ;  /* 0x000000010b077824 */ /* 0x000fe200018e0605 */
[----:B------:R-:W-:Y:S01]  /*7960*/  ISETP.GT.AND P5, PT, R0, RZ, P1 ;  /* 0x000000ff0000720c */ /* 0x000fe20000fa4270 */
[-C--:B------:R-:W-:Y:S01]  /*7970*/  FMUL R34, R34, R155.reuse ;  /* 0x0000009b22227220 */ /* 0x080fe20000400000 */
[----:B------:R-:W-:Y:S01]  /*7980*/  ISETP.GT.AND P3, PT, R0, RZ, P0 ;  /* 0x000000ff0000720c */ /* 0x000fe20000764270 */
[-C--:B------:R-:W-:Y:S01]  /*7990*/  FMUL R35, R35, R155.reuse ;  /* 0x0000009b23237220 */ /* 0x080fe20000400000 */
[----:B------:R-:W-:Y:S01]  /*79a0*/  F2FP.F16.F32.PACK_AB R26, RZ, R26 ;  /* 0x0000001aff1a723e */ /* 0x000fe200000000ff */
[----:B------:R-:W-:Y:S01]  /*79b0*/  FMUL R36, R36, R155 ;  /* 0x0000009b24247220 */ /* 0x000fe20000400000 */
[----:B------:R-:W-:Y:S01]  /*79c0*/  F2FP.F16.F32.PACK_AB R27, RZ, R27 ;  /* 0x0000001bff1b723e */ /* 0x000fe200000000ff */
[----:B------:R-:W-:Y:S01]  /*79d0*/  FMUL R37, R37, R155 ;  /* 0x0000009b25257220 */ /* 0x000fe20000400000 */
[----:B------:R-:W-:Y:S01]  /*79e0*/  F2FP.F16.F32.PACK_AB R28, RZ, R28 ;  /* 0x0000001cff1c723e */ /* 0x000fe200000000ff */
[----:B------:R-:W-:Y:S01]  /*79f0*/  @P2 STG.E.U16 desc[UR36][R6.64], R26 ;  /* 0x0000001a06002986 */ /* 0x000fe2000c101524 */
[----:B------:R-:W-:Y:S01]  /*7a00*/  F2FP.F16.F32.PACK_AB R29, RZ, R29 ;  /* 0x0000001dff1d723e */ /* 0x000fe200000000ff */
[-C--:B------:R-:W-:Y:S01]  /*7a10*/  FMUL R38, R38, R155.reuse ;  /* 0x0000009b26267220 */ /* 0x080fe20000400000 */
[C---:B------:R-:W-:Y:S01]  /*7a20*/  ISETP.GT.AND P2, PT, R0.reuse, 0x8, P1 ;  /* 0x000000080000780c */ /* 0x040fe20000f44270 */
[----:B------:R-:W-:Y:S01]  /*7a30*/  @P4 STG.E.U16 desc[UR36][R6.64+0x2], R27 ;  /* 0x0000021b06004986 */ /* 0x000fe2000c101524 */
[----:B------:R-:W-:Y:S01]  /*7a40*/  ISETP.GT.AND P1, PT, R3, 0x10, PT ;  /* 0x000000100300780c */ /* 0x000fe20003f24270 */
[-C--:B------:R-:W-:Y:S01]  /*7a50*/  FMUL R39, R39, R155.reuse ;  /* 0x0000009b27277220 */ /* 0x080fe20000400000 */
[----:B------:R-:W-:Y:S01]  /*7a60*/  F2FP.F16.F32.PACK_AB R30, RZ, R30 ;  /* 0x0000001eff1e723e */ /* 0x000fe200000000ff */
[----:B------:R-:W-:Y:S01]  /*7a70*/  @P5 STG.E.U16 desc[UR36][R4.64+0x10], R28 ;  /* 0x0000101c04005986 */ /* 0x000fe2000c101524 */
[----:B------:R-:W-:Y:S01]  /*7a80*/  ISETP.GT.AND P4, PT, R0, RZ, P1 ;  /* 0x000000ff0000720c */ /* 0x000fe20000f84270 */
[----:B------:R-:W-:Y:S01]  /*7a90*/  FMUL R40, R40, R155 ;  /* 0x0000009b28287220 */ /* 0x000fe20000400000 */
[----:B------:R-:W-:Y:S01]  /*7aa0*/  F2FP.F16.F32.PACK_AB R31, RZ, R31 ;  /* 0x0000001fff1f723e */ /* 0x000fe200000000ff */
[----:B------:R-:W-:Y:S01]  /*7ab0*/  @P3 STG.E.U16 desc[UR36][R4.64+0x12], R29 ;  /* 0x0000121d04003986 */ /* 0x000fe2000c101524 */
[----:B------:R-:W-:Y:S01]  /*7ac0*/  ISETP.GT.AND P3, PT, R0, 0x8, P0 ;  /* 0x000000080000780c */ /* 0x000fe20000764270 */
[-C--:B------:R-:W-:Y:S01]  /*7ad0*/  FMUL R41, R41, R155.reuse ;  /* 0x0000009b29297220 */ /* 0x080fe20000400000 */
[----:B------:R-:W-:Y:S01]  /*7ae0*/  ISETP.GT.AND P0, PT, R3, 0x11, PT ;  /* 0x000000110300780c */ /* 0x000fe20003f04270 */
[----:B------:R-:W-:Y:S01]  /*7af0*/  @P2 STG.E.U16 desc[UR36][R6.64+0x10], R30 ;  /* 0x0000101e06002986 */ /* 0x000fe2000c101524 */
[----:B------:R-:W-:Y:S01]  /*7b00*/  F2FP.F16.F32.PACK_AB R32, RZ, R32 ;  /* 0x00000020ff20723e */ /* 0x000fe200000000ff */
[-C--:B------:R-:W-:Y:S01]  /*7b10*/  FMUL R42, R42, R155.reuse ;  /* 0x0000009b2a2a7220 */ /* 0x080fe20000400000 */
[C---:B------:R-:W-:Y:S01]  /*7b20*/  ISETP.GT.AND P5, PT, R0.reuse, RZ, P0 ;  /* 0x000000ff0000720c */ /* 0x040fe200007a4270 */
[-C--:B------:R-:W-:Y:S01]  /*7b30*/  FMUL R43, R43, R155.reuse ;  /* 0x0000009b2b2b7220 */ /* 0x080fe20000400000 */
[----:B------:R-:W-:Y:S01]  /*7b40*/  ISETP.GT.AND P2, PT, R0, 0x8, P1 ;  /* 0x000000080000780c */ /* 0x000fe20000f44270 */
[-C--:B------:R-:W-:Y:S01]  /*7b50*/  FMUL R44, R44, R155.reuse ;  /* 0x0000009b2c2c7220 */ /* 0x080fe20000400000 */
[----:B------:R-:W-:Y:S01]  /*7b60*/  ISETP.GT.AND P1, PT, R3, 0x18, PT ;  /* 0x000000180300780c */ /* 0x000fe20003f24270 */
[----:B------:R-:W-:Y:S01]  /*7b70*/  FMUL R45, R45, R155 ;  /* 0x0000009b2d2d7220 */ /* 0x000fe20000400000 */
[----:B------:R-:W-:Y:S01]  /*7b80*/  F2FP.F16.F32.PACK_AB R33, RZ, R33 ;  /* 0x00000021ff21723e */ /* 0x000fe200000000ff */
[----:B------:R-:W-:Y:S01]  /*7b90*/  @P3 STG.E.U16 desc[UR36][R6.64+0x12], R31 ;  /* 0x0000121f06003986 */ /* 0x000fe2000c101524 */
[----:B------:R-:W-:Y:S01]  /*7ba0*/  ISETP.GT.AND P3, PT, R0, 0x8, P0 ;  /* 0x000000080000780c */ /* 0x000fe20000764270 */
[-C--:B------:R-:W-:Y:S01]  /*7bb0*/  FMUL R46, R46, R155.reuse ;  /* 0x0000009b2e2e7220 */ /* 0x080fe20000400000 */
[----:B------:R-:W-:Y:S01]  /*7bc0*/  ISETP.GT.AND P0, PT, R3, 0x19, PT ;  /* 0x000000190300780c */ /* 0x000fe20003f04270 */
[----:B------:R-:W-:Y:S01]  /*7bd0*/  @P4 STG.E.U16 desc[UR36][R4.64+0x20], R32 ;  /* 0x0000202004004986 */ /* 0x000fe2000c101524 */
[C---:B------:R-:W-:Y:S01]  /*7be0*/  ISETP.GT.AND P4, PT, R0.reuse, RZ, P1 ;  /* 0x000000ff0000720c */ /* 0x040fe20000f84270 */
[-C--:B------:R-:W-:Y:S01]  /*7bf0*/  FMUL R47, R47, R155.reuse ;  /* 0x0000009b2f2f7220 */ /* 0x080fe20000400000 */
[----:B------:R-:W-:Y:S01]  /*7c00*/  F2FP.F16.F32.PACK_AB R34, RZ, R34 ;  /* 0x00000022ff22723e */ /* 0x000fe200000000ff */
[----:B------:R-:W-:Y:S01]  /*7c10*/  @P5 STG.E.U16 desc[UR36][R4.64+0x22], R33 ;  /* 0x0000222104005986 */ /* 0x000fe2000c101524 */
[----:B------:R-:W-:Y:S01]  /*7c20*/  ISETP.GT.AND P5, PT, R0, RZ, P0 ;  /* 0x000000ff0000720c */ /* 0x000fe200007a4270 */
[----:B------:R-:W-:Y:S01]  /*7c30*/  FMUL R48, R48, R155 ;  /* 0x0000009b30307220 */ /* 0x000fe20000400000 */
[----:B------:R-:W-:Y:S01]  /*7c40*/  F2FP.F16.F32.PACK_AB R35, RZ, R35 ;  /* 0x00000023ff23723e */ /* 0x000fe200000000ff */
[----:B------:R-:W-:Y:S01]  /*7c50*/  @P2 STG.E.U16 desc[UR36][R6.64+0x20], R34 ;  /* 0x0000202206002986 */ /* 0x000fe2000c101524 */
[----:B------:R-:W-:Y:S01]  /*7c60*/  F2FP.F16.F32.PACK_AB R36, RZ, R36 ;  /* 0x00000024ff24723e */ /* 0x000fe200000000ff */
[-C--:B------:R-:W-:Y:S01]  /*7c70*/  FMUL R49, R49, R155.reuse ;  /* 0x0000009b31317220 */ /* 0x080fe20000400000 */
[----:B------:R-:W-:Y:S01]  /*7c80*/  ISETP.GT.AND P2, PT, R0, 0x8, P1 ;  /* 0x000000080000780c */ /* 0x000fe20000f44270 */
[----:B------:R-:W-:Y:S01]  /*7c90*/  @P3 STG.E.U16 desc[UR36][R6.64+0x22], R35 ;  /* 0x0000222306003986 */ /* 0x000fe2000c101524 */
[----:B------:R-:W-:Y:S01]  /*7ca0*/  ISETP.GT.AND P1, PT, R3, 0x20, PT ;  /* 0x000000200300780c */ /* 0x000fe20003f24270 */
[----:B------:R-:W-:Y:S01]  /*7cb0*/  FMUL R50, R50, R155 ;  /* 0x0000009b32327220 */ /* 0x000fe20000400000 */
[----:B------:R-:W-:Y:S01]  /*7cc0*/  F2FP.F16.F32.PACK_AB R37, RZ, R37 ;  /* 0x00000025ff25723e */ /* 0x000fe200000000ff */
[----:B------:R-:W-:Y:S01]  /*7cd0*/  @P4 STG.E.U16 desc[UR36][R4.64+0x30], R36 ;  /* 0x0000302404004986 */ /* 0x000fe2000c101524 */
[C---:B------:R-:W-:Y:S01]  /*7ce0*/  ISETP.GT.AND P3, PT, R0.reuse, 0x8, P0 ;  /* 0x000000080000780c */ /* 0x040fe20000764270 */
[-C--:B------:R-:W-:Y:S01]  /*7cf0*/  FMUL R51, R51, R155.reuse ;  /* 0x0000009b33337220 */ /* 0x080fe20000400000 */
[----:B------:R-:W-:Y:S01]  /*7d00*/  ISETP.GT.AND P0, PT, R3, 0x21, PT ;  /* 0x000000210300780c */ /* 0x000fe20003f04270 */
[----:B------:R-:W-:Y:S01]  /*7d10*/  @P5 STG.E.U16 desc[UR36][R4.64+0x32], R37 ;  /* 0x0000322504005986 */ /* 0x000fe2000c101524 */
[----:B------:R-:W-:Y:S01]  /*7d20*/  ISETP.GT.AND P4, PT, R0, RZ, P1 ;  /* 0x000000ff0000720c */ /* 0x000fe20000f84270 */
[-C--:B------:R-:W-:Y:S01]  /*7d30*/  FMUL R52, R52, R155.reuse ;  /* 0x0000009b34347220 */ /* 0x080fe20000400000 */
[----:B------:R-:W-:Y:S01]  /*7d40*/  F2FP.F16.F32.PACK_AB R38, RZ, R38 ;  /* 0x00000026ff26723e */ /* 0x000fe200000000ff */
[-C--:B------:R-:W-:Y:S01]  /*7d50*/  FMUL R53, R53, R155.reuse ;  /* 0x0000009b35357220 */ /* 0x080fe20000400000 */
        /* <DEDUP_REMOVED lines=325> */
[----:B------:R-:W-:Y:S01]  /*91b0*/  FMUL R151, R151, R155 ;  /* 0x0000009b97977220 */ /* 0x000fe20000400000 */
[----:B------:R-:W-:Y:S01]  /*91c0*/  ISETP.GT.AND P2, PT, R0, 0x8, P1 ;  /* 0x000000080000780c */ /* 0x000fe20000f44270 */
[----:B------:R-:W-:Y:S01]  /*91d0*/  @P3 STG.E.U16 desc[UR36][R6.64+0x132], R103 ;  /* 0x0001326706003986 */ /* 0x000fe2000c101524 */
[----:B------:R-:W-:-:S02]  /*91e0*/  ISETP.GT.AND P1, PT, R3, 0xa8, PT ;  /* 0x000000a80300780c */ /* 0x000fc40003f24270 */
[----:B------:R-:W-:Y:S01]  /*91f0*/  F2FP.F16.F32.PACK_AB R105, RZ, R105 ;  /* 0x00000069ff69723e */ /* 0x000fe200000000ff */
[----:B------:R-:W-:Y:S01]  /*9200*/  @P4 STG.E.U16 desc[UR36][R4.64+0x140], R104 ;  /* 0x0001406804004986 */ /* 0x000fe2000c101524 */
[C---:B------:R-:W-:Y:S02]  /*9210*/  ISETP.GT.AND P3, PT, R0.reuse, 0x8, P0 ;  /* 0x000000080000780c */ /* 0x040fe40000764270 */
[----:B------:R-:W-:Y:S01]  /*9220*/  ISETP.GT.AND P0, PT, R3, 0xa9, PT ;  /* 0x000000a90300780c */ /* 0x000fe20003f04270 */
[----:B------:R-:W-:Y:S01]  /*9230*/  @P5 STG.E.U16 desc[UR36][R4.64+0x142], R105 ;  /* 0x0001426904005986 */ /* 0x000fe2000c101524 */
[C---:B------:R-:W-:Y:S02]  /*9240*/  ISETP.GT.AND P4, PT, R0.reuse, RZ, P1 ;  /* 0x000000ff0000720c */ /* 0x040fe40000f84270 */
[----:B------:R-:W-:Y:S02]  /*9250*/  F2FP.F16.F32.PACK_AB R106, RZ, R106 ;  /* 0x0000006aff6a723e */ /* 0x000fe400000000ff */
[----:B------:R-:W-:-:S02]  /*9260*/  ISETP.GT.AND P5, PT, R0, RZ, P0 ;  /* 0x000000ff0000720c */ /* 0x000fc400007a4270 */
[----:B------:R-:W-:Y:S01]  /*9270*/  F2FP.F16.F32.PACK_AB R107, RZ, R107 ;  /* 0x0000006bff6b723e */ /* 0x000fe200000000ff */
[----:B------:R-:W-:Y:S01]  /*9280*/  @P2 STG.E.U16 desc[UR36][R6.64+0x140], R106 ;  /* 0x0001406a06002986 */ /* 0x000fe2000c101524 */
[----:B------:R-:W-:Y:S02]  /*9290*/  F2FP.F16.F32.PACK_AB R108, RZ, R108 ;  /* 0x0000006cff6c723e */ /* 0x000fe400000000ff */
[C---:B------:R-:W-:Y:S01]  /*92a0*/  ISETP.GT.AND P2, PT, R0.reuse, 0x8, P1 ;  /* 0x000000080000780c */ /* 0x040fe20000f44270 */
[----:B------:R-:W-:Y:S01]  /*92b0*/  @P3 STG.E.U16 desc[UR36][R6.64+0x142], R107 ;  /* 0x0001426b06003986 */ /* 0x000fe2000c101524 */
[----:B------:R-:W-:Y:S02]  /*92c0*/  ISETP.GT.AND P1, PT, R3, 0xb0, PT ;  /* 0x000000b00300780c */ /* 0x000fe40003f24270 */
[----:B------:R-:W-:Y:S01]  /*92d0*/  F2FP.F16.F32.PACK_AB R109, RZ, R109 ;  /* 0x0000006dff6d723e */ /* 0x000fe200000000ff */
[----:B------:R-:W-:Y:S01]  /*92e0*/  @P4 STG.E.U16 desc[UR36][R4.64+0x150], R108 ;  /* 0x0001506c04004986 */ /* 0x000fe2000c101524 */
[----:B------:R-:W-:-:S02]  /*92f0*/  ISETP.GT.AND P3, PT, R0, 0x8, P0 ;  /* 0x000000080000780c */ /* 0x000fc40000764270 */
[----:B------:R-:W-:Y:S01]  /*9300*/  ISETP.GT.AND P0, PT, R3, 0xb1, PT ;  /* 0x000000b10300780c */ /* 0x000fe20003f04270 */
[----:B------:R-:W-:Y:S01]  /*9310*/  @P5 STG.E.U16 desc[UR36][R4.64+0x152], R109 ;  /* 0x0001526d04005986 */ /* 0x000fe2000c101524 */
[C---:B------:R-:W-:Y:S02]  /*9320*/  ISETP.GT.AND P4, PT, R0.reuse, RZ, P1 ;  /* 0x000000ff0000720c */ /* 0x040fe40000f84270 */
[----:B------:R-:W-:Y:S02]  /*9330*/  F2FP.F16.F32.PACK_AB R110, RZ, R110 ;  /* 0x0000006eff6e723e */ /* 0x000fe400000000ff */
[----:B------:R-:W-:Y:S02]  /*9340*/  ISETP.GT.AND P5, PT, R0, RZ, P0 ;  /* 0x000000ff0000720c */ /* 0x000fe400007a4270 */
[----:B------:R-:W-:Y:S01]  /*9350*/  F2FP.F16.F32.PACK_AB R111, RZ, R111 ;  /* 0x0000006fff6f723e */ /* 0x000fe200000000ff */
[----:B------:R-:W-:Y:S01]  /*9360*/  @P2 STG.E.U16 desc[UR36][R6.64+0x150], R110 ;  /* 0x0001506e06002986 */ /* 0x000fe2000c101524 */
[----:B------:R-:W-:-:S02]  /*9370*/  F2FP.F16.F32.PACK_AB R112, RZ, R112 ;  /* 0x00000070ff70723e */ /* 0x000fc400000000ff */
[C---:B------:R-:W-:Y:S01]  /*9380*/  ISETP.GT.AND P2, PT, R0.reuse, 0x8, P1 ;  /* 0x000000080000780c */ /* 0x040fe20000f44270 */
[----:B------:R-:W-:Y:S01]  /*9390*/  @P3 STG.E.U16 desc[UR36][R6.64+0x152], R111 ;  /* 0x0001526f06003986 */ /* 0x000fe2000c101524 */
[C---:B------:R-:W-:Y:S02]  /*93a0*/  ISETP.GT.AND P1, PT, R3.reuse, 0xb8, PT ;  /* 0x000000b80300780c */ /* 0x040fe40003f24270 */
[----:B------:R-:W-:Y:S01]  /*93b0*/  F2FP.F16.F32.PACK_AB R113, RZ, R113 ;  /* 0x00000071ff71723e */ /* 0x000fe200000000ff */
[----:B------:R-:W-:Y:S01]  /*93c0*/  @P4 STG.E.U16 desc[UR36][R4.64+0x160], R112 ;  /* 0x0001607004004986 */ /* 0x000fe2000c101524 */
[C---:B------:R-:W-:Y:S02]  /*93d0*/  ISETP.GT.AND P3, PT, R0.reuse, 0x8, P0 ;  /* 0x000000080000780c */ /* 0x040fe40000764270 */
[----:B------:R-:W-:Y:S01]  /*93e0*/  ISETP.GT.AND P0, PT, R3, 0xb9, PT ;  /* 0x000000b90300780c */ /* 0x000fe20003f04270 */
[----:B------:R-:W-:Y:S01]  /*93f0*/  @P5 STG.E.U16 desc[UR36][R4.64+0x162], R113 ;  /* 0x0001627104005986 */ /* 0x000fe2000c101524 */
[----:B------:R-:W-:-:S02]  /*9400*/  ISETP.GT.AND P4, PT, R0, RZ, P1 ;  /* 0x000000ff0000720c */ /* 0x000fc40000f84270 */
[----:B------:R-:W-:Y:S02]  /*9410*/  F2FP.F16.F32.PACK_AB R114, RZ, R114 ;  /* 0x00000072ff72723e */ /* 0x000fe400000000ff */
[C---:B------:R-:W-:Y:S02]  /*9420*/  ISETP.GT.AND P5, PT, R0.reuse, RZ, P0 ;  /* 0x000000ff0000720c */ /* 0x040fe400007a4270 */
[----:B------:R-:W-:Y:S01]  /*9430*/  F2FP.F16.F32.PACK_AB R115, RZ, R115 ;  /* 0x00000073ff73723e */ /* 0x000fe200000000ff */
[----:B------:R-:W-:Y:S01]  /*9440*/  @P2 STG.E.U16 desc[UR36][R6.64+0x160], R114 ;  /* 0x0001607206002986 */ /* 0x000fe2000c101524 */
[----:B------:R-:W-:Y:S02]  /*9450*/  F2FP.F16.F32.PACK_AB R116, RZ, R116 ;  /* 0x00000074ff74723e */ /* 0x000fe400000000ff */
        /* <DEDUP_REMOVED lines=65> */
[----:B------:R-:W-:Y:S02]  /*9870*/  ISETP.GT.AND P5, PT, R0, RZ, P0 ;  /* 0x000000ff0000720c */ /* 0x000fe400007a4270 */
[----:B------:R-:W-:Y:S02]  /*9880*/  F2FP.F16.F32.PACK_AB R134, RZ, R134 ;  /* 0x00000086ff86723e */ /* 0x000fe400000000ff */
[----:B------:R-:W-:Y:S02]  /*9890*/  F2FP.F16.F32.PACK_AB R135, RZ, R135 ;  /* 0x00000087ff87723e */ /* 0x000fe400000000ff */
[----:B------:R-:W-:Y:S01]  /*98a0*/  F2FP.F16.F32.PACK_AB R136, RZ, R136 ;  /* 0x00000088ff88723e */ /* 0x000fe200000000ff */
[----:B------:R-:W-:Y:S01]  /*98b0*/  @P2 STG.E.U16 desc[UR36][R6.64+0x1b0], R134 ;  /* 0x0001b08606002986 */ /* 0x000fe2000c101524 */
[----:B------:R-:W-:-:S02]  /*98c0*/  F2FP.F16.F32.PACK_AB R137, RZ, R137 ;  /* 0x00000089ff89723e */ /* 0x000fc400000000ff */
[C---:B------:R-:W-:Y:S01]  /*98d0*/  ISETP.GT.AND P1, PT, R0.reuse, 0x8, P1 ;  /* 0x000000080000780c */ /* 0x040fe20000f24270 */
[----:B------:R-:W-:Y:S01]  /*98e0*/  @P3 STG.E.U16 desc[UR36][R6.64+0x1b2], R135 ;  /* 0x0001b28706003986 */ /* 0x000fe2000c101524 */
[C---:B------:R-:W-:Y:S02]  /*98f0*/  ISETP.GT.AND P2, PT, R0.reuse, 0x8, P0 ;  /* 0x000000080000780c */ /* 0x040fe40000744270 */
[C---:B------:R-:W-:Y:S01]  /*9900*/  ISETP.GT.AND P0, PT, R3.reuse, 0xe9, PT ;  /* 0x000000e90300780c */ /* 0x040fe20003f04270 */
[----:B------:R-:W-:Y:S01]  /*9910*/  @P4 STG.E.U16 desc[UR36][R4.64+0x1c0], R136 ;  /* 0x0001c08804004986 */ /* 0x000fe2000c101524 */
[----:B------:R-:W-:Y:S02]  /*9920*/  ISETP.GT.AND P4, PT, R3, 0xe8, PT ;  /* 0x000000e80300780c */ /* 0x000fe40003f84270 */
[----:B------:R-:W-:Y:S01]  /*9930*/  F2FP.F16.F32.PACK_AB R138, RZ, R138 ;  /* 0x0000008aff8a723e */ /* 0x000fe200000000ff */
[----:B------:R-:W-:Y:S01]  /*9940*/  @P5 STG.E.U16 desc[UR36][R4.64+0x1c2], R137 ;  /* 0x0001c28904005986 */ /* 0x000fe2000c101524 */
[----:B------:R-:W-:-:S02]  /*9950*/  ISETP.GT.AND P5, PT, R0, RZ, P4 ;  /* 0x000000ff0000720c */ /* 0x000fc400027a4270 */
[----:B------:R-:W-:Y:S01]  /*9960*/  F2FP.F16.F32.PACK_AB R139, RZ, R139 ;  /* 0x0000008bff8b723e */ /* 0x000fe200000000ff */
[----:B------:R-:W-:Y:S01]  /*9970*/  @P1 STG.E.U16 desc[UR36][R6.64+0x1c0], R138 ;  /* 0x0001c08a06001986 */ /* 0x000fe2000c101524 */
[----:B------:R-:W-:Y:S02]  /*9980*/  F2FP.F16.F32.PACK_AB R140, RZ, R140 ;  /* 0x0000008cff8c723e */ /* 0x000fe400000000ff */
[C---:B------:R-:W-:Y:S01]  /*9990*/  ISETP.GT.AND P3, PT, R0.reuse, RZ, P0 ;  /* 0x000000ff0000720c */ /* 0x040fe20000764270 */
[----:B------:R-:W-:Y:S01]  /*99a0*/  @P2 STG.E.U16 desc[UR36][R6.64+0x1c2], R139 ;  /* 0x0001c28b06002986 */ /* 0x000fe2000c101524 */
[C---:B------:R-:W-:Y:S02]  /*99b0*/  ISETP.GT.AND P4, PT, R0.reuse, 0x8, P4 ;  /* 0x000000080000780c */ /* 0x040fe40002784270 */
[----:B------:R-:W-:Y:S02]  /*99c0*/  F2FP.F16.F32.PACK_AB R141, RZ, R141 ;  /* 0x0000008dff8d723e */ /* 0x000fe400000000ff */
[----:B------:R-:W-:Y:S01]  /*99d0*/  F2FP.F16.F32.PACK_AB R142, RZ, R142 ;  /* 0x0000008eff8e723e */ /* 0x000fe200000000ff */
[----:B------:R-:W-:Y:S01]  /*99e0*/  @P5 STG.E.U16 desc[UR36][R4.64+0x1d0], R140 ;  /* 0x0001d08c04005986 */ /* 0x000fe2000c101524 */
[----:B------:R-:W-:-:S02]  /*99f0*/  ISETP.GT.AND P5, PT, R0, 0x8, P0 ;  /* 0x000000080000780c */ /* 0x000fc400007a4270 */
[----:B------:R-:W-:Y:S02]  /*9a00*/  F2FP.F16.F32.PACK_AB R143, RZ, R143 ;  /* 0x0000008fff8f723e */ /* 0x000fe400000000ff */
[C---:B------:R-:W-:Y:S01]  /*9a10*/  ISETP.GT.AND P0, PT, R3.reuse, 0xf1, PT ;  /* 0x000000f10300780c */ /* 0x040fe20003f04270 */
[----:B------:R-:W-:Y:S01]  /*9a20*/  @P3 STG.E.U16 desc[UR36][R4.64+0x1d2], R141 ;  /* 0x0001d28d04003986 */ /* 0x000fe2000c101524 */
[----:B------:R-:W-:Y:S02]  /*9a30*/  ISETP.GT.AND P3, PT, R3, 0xf0, PT ;  /* 0x000000f00300780c */ /* 0x000fe40003f64270 */
[----:B------:R-:W-:Y:S01]  /*9a40*/  F2FP.F16.F32.PACK_AB R144, RZ, R144 ;  /* 0x00000090ff90723e */ /* 0x000fe200000000ff */
[----:B------:R-:W-:Y:S01]  /*9a50*/  @P4 STG.E.U16 desc[UR36][R6.64+0x1d0], R142 ;  /* 0x0001d08e06004986 */ /* 0x000fe2000c101524 */
[C---:B------:R-:W-:Y:S02]  /*9a60*/  ISETP.GT.AND P4, PT, R0.reuse, RZ, P3 ;  /* 0x000000ff0000720c */ /* 0x040fe40001f84270 */
[----:B------:R-:W-:Y:S01]  /*9a70*/  F2FP.F16.F32.PACK_AB R145, RZ, R145 ;  /* 0x00000091ff91723e */ /* 0x000fe200000000ff */
[----:B------:R-:W-:Y:S01]  /*9a80*/  @P5 STG.E.U16 desc[UR36][R6.64+0x1d2], R143 ;  /* 0x0001d28f06005986 */ /* 0x000fe2000c101524 */
[----:B------:R-:W-:-:S02]  /*9a90*/  ISETP.GT.AND P5, PT, R0, RZ, P0 ;  /* 0x000000ff0000720c */ /* 0x000fc400007a4270 */
[C---:B------:R-:W-:Y:S02]  /*9aa0*/  ISETP.GT.AND P2, PT, R3.reuse, 0xf8, PT ;  /* 0x000000f80300780c */ /* 0x040fe40003f44270 */
[----:B------:R-:W-:Y:S02]  /*9ab0*/  ISETP.GT.AND P1, PT, R3, 0xf9, PT ;  /* 0x000000f90300780c */ /* 0x000fe40003f24270 */
[C---:B------:R-:W-:Y:S02]  /*9ac0*/  ISETP.GT.AND P3, PT, R0.reuse, 0x8, P3 ;  /* 0x000000080000780c */ /* 0x040fe40001f64270 */
[C---:B------:R-:W-:Y:S01]  /*9ad0*/  ISETP.GT.AND P0, PT, R0.reuse, 0x8, P0 ;  /* 0x000000080000780c */ /* 0x040fe20000704270 */
[----:B------:R-:W-:Y:S01]  /*9ae0*/  @P4 STG.E.U16 desc[UR36][R4.64+0x1e0], R144 ;  /* 0x0001e09004004986 */ /* 0x000fe2000c101524 */
[C---:B------:R-:W-:Y:S02]  /*9af0*/  ISETP.GT.AND P4, PT, R0.reuse, RZ, P1 ;  /* 0x000000ff0000720c */ /* 0x040fe40000f84270 */
[----:B------:R-:W-:Y:S01]  /*9b00*/  F2FP.F16.F32.PACK_AB R146, RZ, R146 ;  /* 0x00000092ff92723e */ /* 0x000fe200000000ff */
[----:B------:R-:W-:Y:S01]  /*9b10*/  @P5 STG.E.U16 desc[UR36][R4.64+0x1e2], R145 ;  /* 0x0001e29104005986 */ /* 0x000fe2000c101524 */
[----:B------:R-:W-:-:S02]  /*9b20*/  ISETP.GT.AND P5, PT, R0, RZ, P2 ;  /* 0x000000ff0000720c */ /* 0x000fc400017a4270 */
[C---:B------:R-:W-:Y:S02]  /*9b30*/  ISETP.GT.AND P2, PT, R0.reuse, 0x8, P2 ;  /* 0x000000080000780c */ /* 0x040fe40001744270 */
[----:B------:R-:W-:Y:S01]  /*9b40*/  F2FP.F16.F32.PACK_AB R147, RZ, R147 ;  /* 0x00000093ff93723e */ /* 0x000fe200000000ff */
[----:B------:R-:W-:Y:S01]  /*9b50*/  @P3 STG.E.U16 desc[UR36][R6.64+0x1e0], R146 ;  /* 0x0001e09206003986 */ /* 0x000fe2000c101524 */
[----:B------:R-:W-:Y:S02]  /*9b60*/  ISETP.GT.AND P1, PT, R0, 0x8, P1 ;  /* 0x000000080000780c */ /* 0x000fe40000f24270 */
[----:B------:R-:W-:Y:S01]  /*9b70*/  F2FP.F16.F32.PACK_AB R148, RZ, R148 ;  /* 0x00000094ff94723e */ /* 0x000fe200000000ff */
[----:B------:R-:W-:Y:S01]  /*9b80*/  @P0 STG.E.U16 desc[UR36][R6.64+0x1e2], R147 ;  /* 0x0001e29306000986 */ /* 0x000fe2000c101524 */
[----:B------:R-:W-:Y:S02]  /*9b90*/  F2FP.F16.F32.PACK_AB R149, RZ, R149 ;  /* 0x00000095ff95723e */ /* 0x000fe400000000ff */
[----:B------:R-:W-:Y:S01]  /*9ba0*/  F2FP.F16.F32.PACK_AB R150, RZ, R150 ;  /* 0x00000096ff96723e */ /* 0x000fe200000000ff */
[----:B------:R-:W-:Y:S01]  /*9bb0*/  @P5 STG.E.U16 desc[UR36][R4.64+0x1f0], R148 ;  /* 0x0001f09404005986 */ /* 0x000fe2000c101524 */
[----:B------:R-:W-:-:S03]  /*9bc0*/  F2FP.F16.F32.PACK_AB R151, RZ, R151 ;  /* 0x00000097ff97723e */ /* 0x000fc600000000ff */
[----:B------:R0:W-:Y:S02]  /*9bd0*/  @P4 STG.E.U16 desc[UR36][R4.64+0x1f2], R149 ;  /* 0x0001f29504004986 */ /* 0x0001e4000c101524 */
[----:B0-----:R-:W-:Y:S02]  /*9be0*/  @P2 IMAD.MOV.U32 R4, RZ, RZ, R6 ;  /* 0x000000ffff042224 */ /* 0x001fe400078e0006 */
[----:B------:R-:W-:-:S05]  /*9bf0*/  @P2 IMAD.MOV.U32 R5, RZ, RZ, R7 ;  /* 0x000000ffff052224 */ /* 0x000fca00078e0007 */
[----:B------:R0:W-:Y:S04]  /*9c00*/  @P2 STG.E.U16 desc[UR36][R4.64+0x1f0], R150 ;  /* 0x0001f09604002986 */ /* 0x0001e8000c101524 */
[----:B------:R0:W-:Y:S02]  /*9c10*/  @P1 STG.E.U16 desc[UR36][R6.64+0x1f2], R151 ;  /* 0x0001f29706001986 */ /* 0x0001e4000c101524 */
.L_x_286:
[----:B------:R-:W-:Y:S05]  /*9c20*/  BSYNC B0 ;  /* 0x0000000000007941 */ /* 0x000fea0003800000 */
.L_x_32:
[----:B------:R-:W-:Y:S01]  /*9c30*/  ULDC UR4, c[0x0][0xc] ;  /* 0x0000030000047ab9 */ /* 0x000fe20000000800 */
[----:B------:R-:W-:Y:S01]  /*9c40*/  ULDC UR5, c[0x0][0x10] ;  /* 0x0000040000057ab9 */ /* 0x000fe20000000800 */
[----:B0-----:R-:W0:Y:S01]  /*9c50*/  LDC R3, c[0x0][0x14] ;  /* 0x00000500ff037b82 */ /* 0x001e220000000800 */
[----:B------:R-:W-:Y:S01]  /*9c60*/  UIMAD.WIDE.U32 UR4, UR4, UR5, URZ ;  /* 0x00000005040472a5 */ /* 0x000fe2000f8e003f */
[----:B------:R-:W-:Y:S01]  /*9c70*/  PRMT R0, RZ, 0x7610, R0 ;  /* 0x00007610ff007816 */ /* 0x000fe20000000000 */
[----:B------:R-:W-:Y:S02]  /*9c80*/  IMAD.MOV.U32 R153, RZ, RZ, -0x1 ;  /* 0xffffffffff997424 */ /* 0x000fe400078e00ff */
[----:B------:R-:W-:Y:S02]  /*9c90*/  IMAD.MOV.U32 R23, RZ, RZ, -0x1 ;  /* 0xffffffffff177424 */ /* 0x000fe400078e00ff */
[----:B0-----:R-:W-:-:S04]  /*9ca0*/  IMAD.WIDE.U32 R16, R3, UR4, R16 ;  /* 0x0000000403107c25 */ /* 0x001fc8000f8e0010 */
[----:B------:R-:W-:Y:S01]  /*9cb0*/  IMAD R3, R3, UR5, RZ ;  /* 0x0000000503037c24 */ /* 0x000fe2000f8e02ff */
[----:B------:R-:W-:Y:S02]  /*9cc0*/  ULDC.64 UR4, c[0x0][0x650] ;  /* 0x0001940000047ab9 */ /* 0x000fe40000000a00 */
[----:B------:R-:W-:Y:S01]  /*9cd0*/  ISETP.GE.U32.AND P0, PT, R16, UR4, PT ;  /* 0x0000000410007c0c */ /* 0x000fe2000bf06070 */
[----:B------:R-:W-:-:S05]  /*9ce0*/  IMAD.IADD R17, R17, 0x1, R3 ;  /* 0x0000000111117824 */ /* 0x000fca00078e0203 */
[----:B------:R-:W-:-:S13]  /*9cf0*/  ISETP.GE.U32.AND.EX P0, PT, R17, UR5, PT, P0 ;  /* 0x0000000511007c0c */ /* 0x000fda000bf06100 */
[----:B------:R-:W-:Y:S05]  /*9d00*/  @P0 BRA `(.L_x_287) ;  /* 0x0000000400640947 */ /* 0x000fea0003800000 */
[----:B------:R-:W0:Y:S01]  /*9d10*/  S2R R12, SR_CTAID.X ;  /* 0x00000000000c7919 */ /* 0x000e220000002500 */
[----:B------:R-:W0:Y:S01]  /*9d20*/  LDC.64 R10, c[0x0][0x628] ;  /* 0x00018a00ff0a7b82 */ /* 0x000e220000000a00 */
[----:B------:R-:W-:Y:S01]  /*9d30*/  ULDC UR4, c[0x0][0x150] ;  /* 0x0000540000047ab9 */ /* 0x000fe20000000800 */
[----:B-1234-:R-:W-:Y:S01]  /*9d40*/  IMAD.MOV.U32 R8, RZ, RZ, R16 ;  /* 0x000000ffff087224 */ /* 0x01efe200078e0010 */
[----:B-----5:R-:W1:Y:S01]  /*9d50*/  S2R R24, SR_CTAID.Y ;  /* 0x0000000000187919 */ /* 0x020e620000002600 */
[----:B------:R-:W-:-:S04]  /*9d60*/  IMAD.MOV.U32 R9, RZ, RZ, R17 ;  /* 0x000000ffff097224 */ /* 0x000fc800078e0011 */
[----:B------:R-:W2:Y:S08]  /*9d70*/  LDC R21, c[0x0][0x144] ;  /* 0x00005100ff157b82 */ /* 0x000eb00000000800 */
[----:B------:R-:W3:Y:S08]  /*9d80*/  LDC R0, c[0x0][0x630] ;  /* 0x00018c00ff007b82 */ /* 0x000ef00000000800 */
[----:B------:R-:W4:Y:S01]  /*9d90*/  LDC.64 R14, c[0x0][0x620] ;  /* 0x00018800ff0e7b82 */ /* 0x000f220000000a00 */
[----:B0-----:R-:W-:-:S04]  /*9da0*/  ISETP.NE.U32.AND P0, PT, R10, RZ, PT ;  /* 0x000000ff0a00720c */ /* 0x001fc80003f05070 */
[----:B------:R-:W-:Y:S02]  /*9db0*/  ISETP.NE.AND.EX P0, PT, R11, RZ, PT, P0 ;  /* 0x000000ff0b00720c */ /* 0x000fe40003f05300 */
[----:B------:R-:W-:-:S05]  /*9dc0*/  I2FP.F32.U32 R3, R12 ;  /* 0x0000000c00037245 */ /* 0x000fca0000201000 */
[----:B------:R-:W-:-:S04]  /*9dd0*/  FMUL R3, R3, UR4 ;  /* 0x0000000403037c20 */ /* 0x000fc80008400000 */
[----:B------:R0:W0:Y:S02]  /*9de0*/  F2I.U32.TRUNC.NTZ R20, R3 ;  /* 0x0000000300147305 */ /* 0x000024000020f000 */
[----:B-123--:R-:W-:Y:S05]  /*9df0*/  @!P0 BRA `(.L_x_288) ;  /* 0x0000000000288947 */ /* 0x00efea0003800000 */
[----:B0-----:R-:W0:Y:S02]  /*9e00*/  LDC R3, c[0x0][0x634] ;  /* 0x00018d00ff037b82 */ /* 0x001e240000000800 */
        /* <DEDUP_REMOVED lines=9> */
.L_x_288:
[----:B------:R-:W1:Y:S01]  /*9ea0*/  LDC.64 R28, c[0x0][0x640] ;  /* 0x00019000ff1c7b82 */ /* 0x000e620000000a00 */
[-CC-:B------:R-:W-:Y:S01]  /*9eb0*/  SHF.R.U64 R23, R8, R0.reuse, R9.reuse ;  /* 0x0000000008177219 */ /* 0x180fe20000001209 */
[----:B0-----:R-:W-:Y:S01]  /*9ec0*/  IMAD.MOV R20, RZ, RZ, -R20 ;  /* 0x000000ffff147224 */ /* 0x001fe200078e0a14 */
[----:B------:R-:W-:Y:S01]  /*9ed0*/  SHF.R.U32.HI R0, RZ, R0, R9 ;  /* 0x00000000ff007219 */ /* 0x000fe20000011609 */
[----:B------:R-:W-:Y:S01]  /*9ee0*/  ULDC UR4, c[0x0][0x154] ;  /* 0x0000550000047ab9 */ /* 0x000fe20000000800 */
[----:B------:R-:W-:Y:S01]  /*9ef0*/  IADD3 R3, P0, RZ, -R23, RZ ;  /* 0x80000017ff037210 */ /* 0x000fe20007f1e0ff */
[----:B------:R-:W-:Y:S02]  /*9f00*/  IMAD R21, R21, R20, R12 ;  /* 0x0000001415157224 */ /* 0x000fe400078e020c */
[----:B------:R-:W0:Y:S01]  /*9f10*/  LDC R6, c[0x0][0x618] ;  /* 0x00018600ff067b82 */ /* 0x000e220000000800 */
[----:B------:R-:W-:Y:S02]  /*9f20*/  IMAD.MOV.U32 R7, RZ, RZ, 0x1 ;  /* 0x00000001ff077424 */ /* 0x000fe400078e00ff */
[----:B------:R-:W-:-:S04]  /*9f30*/  IMAD.X R5, RZ, RZ, ~R0, P0 ;  /* 0x000000ffff057224 */ /* 0x000fc800000e0e00 */
[-C--:B----4-:R-:W-:Y:S01]  /*9f40*/  IMAD R0, R5, R14.reuse, RZ ;  /* 0x0000000e05007224 */ /* 0x090fe200078e02ff */
[----:B------:R-:W2:Y:S01]  /*9f50*/  LDC R8, c[0x0][0x608] ;  /* 0x00018200ff087b82 */ /* 0x000ea20000000800 */
[----:B------:R-:W-:-:S04]  /*9f60*/  IMAD.WIDE.U32 R4, R3, R14, R16 ;  /* 0x0000000e03047225 */ /* 0x000fc800078e0010 */
[----:B------:R-:W-:Y:S01]  /*9f70*/  IMAD R3, R3, R15, R0 ;  /* 0x0000000f03037224 */ /* 0x000fe200078e0200 */
[----:B------:R-:W-:Y:S02]  /*9f80*/  I2FP.F32.U32 R0, R24 ;  /* 0x0000001800007245 */ /* 0x000fe40000201000 */
[----:B------:R-:W3:Y:S01]  /*9f90*/  LDC R26, c[0x0][0x658] ;  /* 0x00019600ff1a7b82 */ /* 0x000ee20000000800 */
[----:B------:R-:W-:Y:S01]  /*9fa0*/  IMAD.IADD R3, R5, 0x1, R3 ;  /* 0x0000000105037824 */ /* 0x000fe200078e0203 */
[----:B-1----:R-:W-:Y:S01]  /*9fb0*/  ISETP.NE.U32.AND P0, PT, R28, RZ, PT ;  /* 0x000000ff1c00720c */ /* 0x002fe20003f05070 */
[----:B------:R-:W-:Y:S01]  /*9fc0*/  FMUL R0, R0, UR4 ;  /* 0x0000000400007c20 */ /* 0x000fe20008400000 */
[----:B------:R-:W-:Y:S02]  /*9fd0*/  IMAD.MOV.U32 R5, RZ, RZ, -0x1 ;  /* 0xffffffffff057424 */ /* 0x000fe400078e00ff */
[----:B------:R-:W-:Y:S01]  /*9fe0*/  ISETP.NE.AND.EX P0, PT, R29, RZ, PT, P0 ;  /* 0x000000ff1d00720c */ /* 0x000fe20003f05300 */
[----:B------:R1:W4:Y:S01]  /*9ff0*/  F2I.U32.TRUNC.NTZ R13, R0 ;  /* 0x00000000000d7305 */ /* 0x000322000020f000 */
[----:B------:R-:W1:Y:S01]  /*a000*/  LDC R15, c[0x0][0x148] ;  /* 0x00005200ff0f7b82 */ /* 0x000e620000000800 */
[----:B0-----:R-:W-:-:S02]  /*a010*/  SHF.R.U64 R12, R4, R6, R3 ;  /* 0x00000006040c7219 */ /* 0x001fc40000001203 */
[----:B------:R-:W-:-:S05]  /*a020*/  SHF.R.U32.HI R3, RZ, R6, R3 ;  /* 0x00000006ff037219 */ /* 0x000fca0000011603 */
[----:B------:R-:W0:Y:S01]  /*a030*/  LDC R20, c[0x0][0x600] ;  /* 0x00018000ff147b82 */ /* 0x000e220000000800 */
[-CC-:B--2---:R-:W-:Y:S02]  /*a040*/  SHF.R.U64 R10, R12, R8.reuse, R3.reuse ;  /* 0x000000080c0a7219 */ /* 0x184fe40000001203 */
[----:B------:R-:W-:-:S05]  /*a050*/  SHF.R.U32.HI R3, RZ, R8, R3 ;  /* 0x00000008ff037219 */ /* 0x000fca0000011603 */
[----:B------:R-:W2:Y:S01]  /*a060*/  LDC R27, c[0x0][0x648] ;  /* 0x00019200ff1b7b82 */ /* 0x000ea20000000800 */
[-C--:B---3--:R-:W-:Y:S02]  /*a070*/  SHF.L.U32 R4, R5, R26.reuse, RZ ;  /* 0x0000001a05047219 */ /* 0x088fe400000006ff */
[--C-:B------:R-:W-:Y:S02]  /*a080*/  SHF.R.U64 R14, R10, R26, R3.reuse ;  /* 0x0000001a0a0e7219 */ /* 0x100fe40000001203 */
[----:B------:R-:W-:Y:S02]  /*a090*/  LOP3.LUT R25, RZ, R4, RZ, 0x33, !PT ;  /* 0x00000004ff197212 */ /* 0x000fe400078e33ff */
[-C--:B------:R-:W-:Y:S01]  /*a0a0*/  SHF.R.U32.HI R5, RZ, R26.reuse, R3 ;  /* 0x0000001aff057219 */ /* 0x080fe20000011603 */
[----:B------:R-:W3:Y:S01]  /*a0b0*/  LDC R30, c[0x0][0x638] ;  /* 0x00018e00ff1e7b82 */ /* 0x000ee20000000800 */
[----:B------:R-:W-:Y:S01]  /*a0c0*/  SHF.L.U32 R154, R7, R26, RZ ;  /* 0x0000001a079a7219 */ /* 0x000fe200000006ff */
[----:B------:R-:W-:-:S06]  /*a0d0*/  IMAD.MOV.U32 R4, RZ, RZ, R14 ;  /* 0x000000ffff047224 */ /* 0x000fcc00078e000e */
[----:B------:R-:W0:Y:S01]  /*a0e0*/  LDC R31, c[0x0][0x610] ;  /* 0x00018400ff1f7b82 */ /* 0x000e220000000800 */
[----:B----4-:R-:W-:Y:S05]  /*a0f0*/  @!P0 BRA `(.L_x_289) ;  /* 0x0000000000288947 */ /* 0x010fea0003800000 */
        /* <DEDUP_REMOVED lines=10> */
.L_x_289:
[----:B------:R-:W-:Y:S01]  /*a1a0*/  ISETP.NE.AND P0, PT, R2, 0x1, PT ;  /* 0x000000010200780c */ /* 0x000fe20003f05270 */
[----:B0-----:R-:W-:Y:S01]  /*a1b0*/  VIADD R7, R20, 0xffffffff ;  /* 0xffffffff14077836 */ /* 0x001fe20000000000 */
[----:B-12---:R-:W-:Y:S01]  /*a1c0*/  SHF.R.U64 R0, R4, R27, R5 ;  /* 0x0000001b04007219 */ /* 0x006fe20000001205 */
[----:B------:R-:W-:Y:S01]  /*a1d0*/  IMAD.MOV R13, RZ, RZ, -R13 ;  /* 0x000000ffff0d7224 */ /* 0x000fe200078e0a0d */
[----:B------:R-:W-:Y:S01]  /*a1e0*/  LOP3.LUT R5, R10, R25, RZ, 0xc0, !PT ;  /* 0x000000190a057212 */ /* 0x000fe200078ec0ff */
[----:B------:R-:W-:Y:S02]  /*a1f0*/  IMAD.MOV.U32 R4, RZ, RZ, 0x1 ;  /* 0x00000001ff047424 */ /* 0x000fe400078e00ff */
[----:B------:R-:W-:Y:S02]  /*a200*/  IMAD.MOV R3, RZ, RZ, -R0 ;  /* 0x000000ffff037224 */ /* 0x000fe400078e0a00 */
[----:B------:R-:W-:Y:S01]  /*a210*/  IMAD R154, R154, R0, R5 ;  /* 0x000000009a9a7224 */ /* 0x000fe200078e0205 */
[----:B------:R-:W-:Y:S01]  /*a220*/  LOP3.LUT R5, R12, R7, RZ, 0xc0, !PT ;  /* 0x000000070c057212 */ /* 0x000fe200078ec0ff */
[----:B---3--:R-:W-:-:S02]  /*a230*/  IMAD R0, R3, R30, R14 ;  /* 0x0000001e03007224 */ /* 0x008fc400078e020e */
[----:B------:R-:W-:Y:S02]  /*a240*/  @P0 IMAD R21, R15, R13, R24 ;  /* 0x0000000d0f150224 */ /* 0x000fe400078e0218 */
[----:B------:R-:W-:Y:S01]  /*a250*/  IMAD R3, R0, R20, R5 ;  /* 0x0000001400037224 */ /* 0x000fe200078e0205 */
[----:B------:R-:W-:Y:S01]  /*a260*/  PRMT R0, R4, 0x7610, R0 ;  /* 0x0000761004007816 */ /* 0x000fe20000000000 */
[----:B------:R-:W-:-:S05]  /*a270*/  IMAD R154, R154, R31, R21 ;  /* 0x0000001f9a9a7224 */ /* 0x000fca00078e0215 */
[----:B------:R-:W-:Y:S02]  /*a280*/  SEL R153, R3, R154, !P0 ;  /* 0x0000009a03997207 */ /* 0x000fe40004000000 */
[----:B------:R-:W-:-:S07]  /*a290*/  SEL R154, R154, R3, !P0 ;  /* 0x000000039a9a7207 */ /* 0x000fce0004000000 */
.L_x_287:
[----:B------:R-:W-:-:S13]  /*a2a0*/  LOP3.LUT P0, RZ, R0, 0xff, RZ, 0xc0, !PT ;  /* 0x000000ff00ff7812 */ /* 0x000fda000780c0ff */
[----:B------:R-:W-:Y:S05]  /*a2b0*/  @P0 BRA `(.L_x_290) ;  /* 0xffffff6c00d00947 */ /* 0x000fea000383ffff */
[----:B------:R-:W-:Y:S05]  /*a2c0*/  EXIT ;  /* 0x000000000000794d */ /* 0x000fea0003800000 */
.L_x_7:
[----:B0-----:R-:W-:Y:S01]  /*a2d0*/  ULDC.64 UR4, c[0x0][0x650] ;  /* 0x0001940000047ab9 */ /* 0x001fe20000000a00 */
        /* <DEDUP_REMOVED lines=25> */
.L_x_292:
[----:B------:R-:W0:Y:S01]  /*a470*/  LDC.64 R28, c[0x0][0x640] ;  /* 0x00019000ff1c7b82 */ /* 0x000e220000000a00 */
[-CC-:B------:R-:W-:Y:S01]  /*a480*/  SHF.R.U64 R22, R12, R6.reuse, R13.reuse ;  /* 0x000000060c167219 */ /* 0x180fe2000000120d */
[----:B------:R-:W-:Y:S01]  /*a490*/  IMAD.MOV.U32 R30, RZ, RZ, 0x1 ;  /* 0x00000001ff1e7424 */ /* 0x000fe200078e00ff */
[----:B------:R-:W-:Y:S02]  /*a4a0*/  SHF.R.U32.HI R6, RZ, R6, R13 ;  /* 0x00000006ff067219 */ /* 0x000fe4000001160d */
        /* <DEDUP_REMOVED lines=8> */
[----:B------:R-:W-:Y:S01]  /*a530*/  IMAD.IADD R9, R9, 0x1, R11 ;  /* 0x0000000109097824 */ /* 0x000fe200078e020b */
[----:B0-----:R-:W-:-:S04]  /*a540*/  ISETP.NE.U32.AND P0, PT, R28, RZ, PT ;  /* 0x000000ff1c00720c */ /* 0x001fc80003f05070 */
[----:B------:R-:W-:Y:S02]  /*a550*/  ISETP.NE.AND.EX P0, PT, R29, RZ, PT, P0 ;  /* 0x000000ff1d00720c */ /* 0x000fe40003f05300 */
[----:B------:R-:W0:Y:S01]  /*a560*/  LDC R20, c[0x0][0x600] ;  /* 0x00018000ff147b82 */ /* 0x000e220000000800 */
[-CC-:B-1----:R-:W-:Y:S01]  /*a570*/  SHF.R.U64 R14, R8, R10.reuse, R9.reuse ;  /* 0x0000000a080e7219 */ /* 0x182fe20000001209 */
[----:B------:R-:W-:Y:S01]  /*a580*/  IMAD.MOV.U32 R8, RZ, RZ, -0x1 ;  /* 0xffffffffff087424 */ /* 0x000fe200078e00ff */
[----:B------:R-:W-:-:S05]  /*a590*/  SHF.R.U32.HI R9, RZ, R10, R9 ;  /* 0x0000000aff097219 */ /* 0x000fca0000011609 */
[----:B------:R-:W1:Y:S01]  /*a5a0*/  LDC R26, c[0x0][0x648] ;  /* 0x00019200ff1a7b82 */ /* 0x000e620000000800 */
[-CC-:B--2---:R-:W-:Y:S02]  /*a5b0*/  SHF.R.U64 R21, R14, R12.reuse, R9.reuse ;  /* 0x0000000c0e157219 */ /* 0x184fe40000001209 */
[----:B------:R-:W-:-:S05]  /*a5c0*/  SHF.R.U32.HI R6, RZ, R12, R9 ;  /* 0x0000000cff067219 */ /* 0x000fca0000011609 */
[----:B------:R-:W2:Y:S01]  /*a5d0*/  LDC R27, c[0x0][0x638] ;  /* 0x00018e00ff1b7b82 */ /* 0x000ea20000000800 */
[-C--:B---3--:R-:W-:Y:S02]  /*a5e0*/  SHF.L.U32 R8, R8, R25.reuse, RZ ;  /* 0x0000001908087219 */ /* 0x088fe400000006ff */
[-CC-:B------:R-:W-:Y:S02]  /*a5f0*/  SHF.R.U64 R23, R21, R25.reuse, R6.reuse ;  /* 0x0000001915177219 */ /* 0x180fe40000001206 */
[----:B------:R-:W-:Y:S02]  /*a600*/  LOP3.LUT R32, RZ, R8, RZ, 0x33, !PT ;  /* 0x00000008ff207212 */ /* 0x000fe400078e33ff */
[----:B------:R-:W-:Y:S01]  /*a610*/  SHF.R.U32.HI R9, RZ, R25, R6 ;  /* 0x00000019ff097219 */ /* 0x000fe20000011606 */
[----:B------:R-:W3:Y:S01]  /*a620*/  LDC R31, c[0x0][0x610] ;  /* 0x00018400ff1f7b82 */ /* 0x000ee20000000800 */
[----:B------:R-:W-:Y:S01]  /*a630*/  IMAD.MOV.U32 R8, RZ, RZ, R23 ;  /* 0x000000ffff087224 */ /* 0x000fe200078e0017 */
[----:B------:R-:W-:Y:S06]  /*a640*/  @!P0 BRA `(.L_x_293) ;  /* 0x0000000000288947 */ /* 0x000fec0003800000 */
        /* <DEDUP_REMOVED lines=10> */
.L_x_293:
[----:B------:R-:W-:Y:S02]  /*a6f0*/  ISETP.NE.AND P0, PT, R2, 0x1, PT ;  /* 0x000000010200780c */ /* 0x000fe40003f05270 */
[----:B-1----:R-:W-:Y:S01]  /*a700*/  SHF.R.U64 R6, R8, R26, R9 ;  /* 0x0000001a08067219 */ /* 0x002fe20000001209 */
[----:B0-----:R-:W-:Y:S01]  /*a710*/  VIADD R9, R20, 0xffffffff ;  /* 0xffffffff14097836 */ /* 0x001fe20000000000 */
[----:B------:R-:W-:Y:S02]  /*a720*/  SHF.L.U32 R30, R30, R25, RZ ;  /* 0x000000191e1e7219 */ /* 0x000fe400000006ff */
[----:B------:R-:W-:Y:S01]  /*a730*/  LOP3.LUT R5, R21, R32, RZ, 0xc0, !PT ;  /* 0x0000002015057212 */ /* 0x000fe200078ec0ff */
[----:B------:R-:W-:-:S04]  /*a740*/  IMAD.MOV R8, RZ, RZ, -R6 ;  /* 0x000000ffff087224 */ /* 0x000fc800078e0a06 */
[----:B------:R-:W-:Y:S01]  /*a750*/  IMAD R6, R30, R6, R5 ;  /* 0x000000061e067224 */ /* 0x000fe200078e0205 */
[----:B------:R-:W-:Y:S01]  /*a760*/  LOP3.LUT R5, R14, R9, RZ, 0xc0, !PT ;  /* 0x000000090e057212 */ /* 0x000fe200078ec0ff */
[----:B------:R-:W-:Y:S02]  /*a770*/  @P0 IMAD R3, R7, R24, R4 ;  /* 0x0000001807030224 */ /* 0x000fe400078e0204 */
[----:B--2---:R-:W-:Y:S02]  /*a780*/  IMAD R4, R8, R27, R23 ;  /* 0x0000001b08047224 */ /* 0x004fe400078e0217 */
[----:B---3--:R-:W-:Y:S02]  /*a790*/  IMAD R3, R6, R31, R3 ;  /* 0x0000001f06037224 */ /* 0x008fe400078e0203 */
[----:B------:R-:W-:Y:S02]  /*a7a0*/  IMAD R4, R4, R20, R5 ;  /* 0x0000001404047224 */ /* 0x000fe400078e0205 */
[----:B------:R-:W-:-:S02]  /*a7b0*/  IMAD.MOV.U32 R8, RZ, RZ, 0x1 ;  /* 0x00000001ff087424 */ /* 0x000fc400078e00ff */
[----:B------:R-:W-:Y:S01]  /*a7c0*/  IMAD.MOV.U32 R6, RZ, RZ, R22 ;  /* 0x000000ffff067224 */ /* 0x000fe200078e0016 */
[----:B------:R-:W-:Y:S02]  /*a7d0*/  SEL R20, R4, R3, !P0 ;  /* 0x0000000304147207 */ /* 0x000fe40004000000 */
[----:B------:R-:W-:-:S07]  /*a7e0*/  SEL R21, R3, R4, !P0 ;  /* 0x0000000403157207 */ /* 0x000fce0004000000 */
.L_x_291:
[----:B------:R-:W-:-:S08]  /*a7f0*/  NOP ;  /* 0x0000000000007918 */ /* 0x000fd00000000000 */
[----:B------:R-:W0:-:S00]  /*a800*/  USETMAXREG.DEALLOC.CTAPOOL 0x28 ;  /* 0x00000028000079c8 */ /* 0x000e0000080e0500 */
[----:B0-----:R-:W-:-:S13]  /*a810*/  ISETP.NE.AND P0, PT, R0, RZ, PT ;  /* 0x000000ff0000720c */ /* 0x001fda0003f05270 */
[----:B------:R-:W-:Y:S05]  /*a820*/  @P0 EXIT ;  /* 0x000000000000094d */ /* 0x000fea0003800000 */
[----:B------:R-:W-:Y:S01]  /*a830*/  LOP3.LUT P0, RZ, R8, 0xff, RZ, 0xc0, !PT ;  /* 0x000000ff08ff7812 */ /* 0x000fe2000780c0ff */
[----:B------:R-:W-:Y:S02]  /*a840*/  IMAD.MOV.U32 R0, RZ, RZ, 0x1 ;  /* 0x00000001ff007424 */ /* 0x000fe400078e00ff */
[----:B------:R-:W-:-:S10]  /*a850*/  IMAD.MOV.U32 R3, RZ, RZ, RZ ;  /* 0x000000ffff037224 */ /* 0x000fd400078e00ff */
[----:B------:R-:W-:Y:S05]  /*a860*/  @!P0 BRA `(.L_x_294) ;  /* 0x0000000c00448947 */ /* 0x000fea0003800000 */
[----:B------:R-:W0:Y:S01]  /*a870*/  LDC R0, c[0x0][0x28c] ;  /* 0x0000a300ff007b82 */ /* 0x000e220000000800 */
[----:B------:R-:W1:Y:S01]  /*a880*/  S2R R9, SR_CgaCtaId ;  /* 0x0000000000097919 */ /* 0x000e620000008800 */
[----:B------:R-:W-:Y:S01]  /*a890*/  ULDC UR5, c[0x0][0x600] ;  /* 0x0001800000057ab9 */ /* 0x000fe20000000800 */
[----:B------:R-:W-:Y:S01]  /*a8a0*/  ULDC UR4, c[0x0][0xc] ;  /* 0x0000030000047ab9 */ /* 0x000fe20000000800 */
[----:B------:R-:W-:Y:S01]  /*a8b0*/  UIADD3 UR16, UR5, -0x1, URZ ;  /* 0xffffffff05107890 */ /* 0x000fe2000fffe03f */
[----:B------:R-:W-:Y:S01]  /*a8c0*/  BSSY B0, `(.L_x_294) ;  /* 0x00000cb000007945 */ /* 0x000fe20003800000 */
[----:B------:R-:W-:Y:S01]  /*a8d0*/  ULDC UR6, c[0x0][0x658] ;  /* 0x0001960000067ab9 */ /* 0x000fe20000000800 */
[----:B------:R-:W-:Y:S01]  /*a8e0*/  ULDC UR5, c[0x0][0x10] ;  /* 0x0000040000057ab9 */ /* 0x000fe20000000800 */
[----:B------:R-:W-:Y:S01]  /*a8f0*/  UMOV UR7, 0xffffffff ;  /* 0xffffffff00077882 */ /* 0x000fe20000000000 */
[----:B------:R-:W-:Y:S01]  /*a900*/  UMOV UR8, 0x1 ;  /* 0x0000000100087882 */ /* 0x000fe20000000000 */
[----:B------:R-:W-:Y:S01]  /*a910*/  UIMAD.WIDE.U32 UR4, UR4, UR5, URZ ;  /* 0x00000005040472a5 */ /* 0x000fe2000f8e003f */
[----:B------:R-:W-:Y:S01]  /*a920*/  IMAD.MOV.U32 R10, RZ, RZ, 0x1 ;  /* 0x00000001ff0a7424 */ /* 0x000fe200078e00ff */
[----:B------:R-:W-:Y:S01]  /*a930*/  USHF.L.U32 UR7, UR7, UR6, URZ ;  /* 0x0000000607077299 */ /* 0x000fe2000800063f */
[----:B------:R-:W-:Y:S01]  /*a940*/  LOP3.LUT R13, R19, 0x2, RZ, 0xfc, !PT ;  /* 0x00000002130d7812 */ /* 0x000fe200078efcff */
[----:B------:R-:W-:-:S02]  /*a950*/  USHF.L.U32 UR18, UR8, UR6, URZ ;  /* 0x0000000608127299 */ /* 0x000fc4000800063f */
[----:B------:R-:W-:Y:S01]  /*a960*/  ULOP3.LUT UR17, URZ, UR7, URZ, 0x33, !UPT ;  /* 0x000000073f117292 */ /* 0x000fe2000f8e333f */
[----:B------:R-:W-:Y:S01]  /*a970*/  ULDC UR6, c[0x0][0x14] ;  /* 0x0000050000067ab9 */ /* 0x000fe20000000800 */
[----:B------:R-:W-:Y:S01]  /*a980*/  ULDC.64 UR22, c[0x0][0x198] ;  /* 0x0000660000167ab9 */ /* 0x000fe20000000a00 */
[----:B------:R-:W-:Y:S02]  /*a990*/  UIMAD.WIDE.U32 UR20, UR4, UR6, URZ ;  /* 0x00000006041472a5 */ /* 0x000fe4000f8e003f */
[----:B------:R-:W-:Y:S01]  /*a9a0*/  UIMAD UR13, UR5, UR6, URZ ;  /* 0x00000006050d72a4 */ /* 0x000fe2000f8e023f */
[----:B0-----:R-:W-:-:S03]  /*a9b0*/  VIADD R0, R0, 0x3f ;  /* 0x0000003f00007836 */ /* 0x001fc60000000000 */
[----:B------:R-:W-:Y:S02]  /*a9c0*/  UIADD3 UR13, UR21, UR13, URZ ;  /* 0x0000000d150d7290 */ /* 0x000fe4000fffe03f */
[----:B------:R-:W-:-:S04]  /*a9d0*/  SHF.R.S32.HI R3, RZ, 0x1f, R0 ;  /* 0x0000001fff037819 */ /* 0x000fc80000011400 */
[----:B------:R-:W-:Y:S01]  /*a9e0*/  LEA.HI R8, R3, R0, RZ, 0x6 ;  /* 0x0000000003087211 */ /* 0x000fe200078f30ff */
[----:B-1----:R-:W-:Y:S02]  /*a9f0*/  IMAD.SHL.U32 R11, R9, 0x80, RZ ;  /* 0x00000080090b7824 */ /* 0x002fe400078e00ff */
[----:B------:R-:W-:Y:S01]  /*aa00*/  IMAD.MOV.U32 R0, RZ, RZ, 0x1 ;  /* 0x00000001ff007424 */ /* 0x000fe200078e00ff */
[----:B------:R-:W-:Y:S01]  /*aa10*/  SHF.R.S32.HI R8, RZ, 0x6, R8 ;  /* 0x00000006ff087819 */ /* 0x000fe20000011408 */
[----:B------:R-:W-:Y:S01]  /*aa20*/  IMAD.MOV.U32 R3, RZ, RZ, RZ ;  /* 0x000000ffff037224 */ /* 0x000fe200078e00ff */
[----:B------:R-:W-:Y:S01]  /*aa30*/  LOP3.LUT R11, R11, 0x80, RZ, 0xc0, !PT ;  /* 0x000000800b0b7812 */ /* 0x000fe200078ec0ff */
[----:B------:R-:W-:Y:S02]  /*aa40*/  IMAD.SHL.U32 R9, R9, 0x2000, RZ ;  /* 0x0000200009097824 */ /* 0x000fe400078e00ff */
[----:B------:R-:W-:-:S07]  /*aa50*/  VIADD R12, R8, 0x1 ;  /* 0x00000001080c7836 */ /* 0x000fce0000000000 */
.L_x_305:
[----:B------:R-:W-:-:S03]  /*aa60*/  UMOV UR4, 0xffffffff ;  /* 0xffffffff00047882 */ /* 0x000fc60000000000 */
[----:B------:R-:W-:Y:S05]  /*aa70*/  BRA.DIV UR4, `(.L_x_295) ;  /* 0x0000000e04a87947 */ /* 0x000fea000b800000 */
[----:B------:R-:W-:-:S13]  /*aa80*/  ELECT P6, URZ, PT ;  /* 0x00000000003f782f */ /* 0x000fda00038c0000 */
.L_x_316:
[----:B------:R-:W0:Y:S01]  /*aa90*/  LDC R4, c[0x0][0x28c] ;  /* 0x0000a300ff047b82 */ /* 0x000e220000000800 */
[----:B------:R-:W-:Y:S01]  /*aaa0*/  BSSY B1, `(.L_x_296) ;  /* 0x0000038000017945 */ /* 0x000fe20003800000 */
[----:B0-----:R-:W-:-:S13]  /*aab0*/  ISETP.LT.OR P6, PT, R4, 0x1, !P6 ;  /* 0x000000010400780c */ /* 0x001fda00077c1670 */
[----:B------:R-:W-:Y:S05]  /*aac0*/  @P6 BRA `(.L_x_297) ;  /* 0x0000000000d46947 */ /* 0x000fea0003800000 */
[----:B------:R-:W-:Y:S02]  /*aad0*/  IMAD R20, R20, 0x100, R11 ;  /* 0x0000010014147824 */ /* 0x000fe400078e020b */
[----:B------:R-:W-:Y:S02]  /*aae0*/  IMAD.SHL.U32 R21, R21, 0x80, RZ ;  /* 0x0000008015157824 */ /* 0x000fe400078e00ff */
[----:B------:R-:W-:Y:S02]  /*aaf0*/  IMAD.MOV.U32 R24, RZ, RZ, RZ ;  /* 0x000000ffff187224 */ /* 0x000fe400078e00ff */
[----:B------:R-:W-:Y:S02]  /*ab00*/  IMAD.MOV.U32 R4, RZ, RZ, R12 ;  /* 0x000000ffff047224 */ /* 0x000fe400078e000c */
[----:B------:R-:W-:Y:S02]  /*ab10*/  IMAD.MOV.U32 R5, RZ, RZ, R0 ;  /* 0x000000ffff057224 */ /* 0x000fe400078e0000 */
[----:B------:R-:W-:-:S07]  /*ab20*/  IMAD.MOV.U32 R7, RZ, RZ, R3 ;  /* 0x000000ffff077224 */ /* 0x000fce00078e0003 */
.L_x_300:
[----:B------:R-:W0:Y:S01]  /*ab30*/  S2R R15, SR_CgaCtaId ;  /* 0x00000000000f7919 */ /* 0x000e220000008800 */
[----:B------:R-:W-:Y:S02]  /*ab40*/  MOV R14, 0x400 ;  /* 0x00000400000e7802 */ /* 0x000fe40000000f00 */
[----:B------:R-:W-:Y:S02]  /*ab50*/  LOP3.LUT P1, RZ, R18, 0x7f, RZ, 0xc0, !PT ;  /* 0x0000007f12ff7812 */ /* 0x000fe4000782c0ff */
[----:B0-----:R-:W-:Y:S02]  /*ab60*/  LEA R22, R15, R14, 0x18 ;  /* 0x0000000e0f167211 */ /* 0x001fe400078ec0ff */
[----:B------:R-:W-:-:S09]  /*ab70*/  SHF.L.U32 R14, R5, 0x1f, RZ ;  /* 0x0000001f050e7819 */ /* 0x000fd200000006ff */
[----:B------:R-:W0:Y:S01]  /*ab80*/  @!P1 LDC R15, c[0x0][0x500] ;  /* 0x00014000ff0f9b82 */ /* 0x000e220000000800 */
[----:B------:R-:W-:-:S04]  /*ab90*/  IMAD R23, R7, 0x8, R22 ;  /* 0x0000000807177824 */ /* 0x000fc800078e0216 */
[----:B------:R-:W1:Y:S02]  /*aba0*/  SYNCS.PHASECHK.TRANS64.TRYWAIT P0, [R23+URZ+0x20], R14 ;  /* 0x0000200e170075a7 */ /* 0x000e64000800017f */
[----:B-1----:R-:W-:Y:S05]  /*abb0*/  @!P0 BRA `(.L_x_298) ;  /* 0x0000000c00788947 */ /* 0x002fea0003800000 */
.L_x_317:
[----:B-1----:R-:W-:Y:S01]  /*abc0*/  PRMT R14, R13, 0x9910, RZ ;  /* 0x000099100d0e7816 */ /* 0x002fe200000000ff */
[----:B0-----:R0:W-:Y:S03]  /*abd0*/  @!P1 SYNCS.ARRIVE.TRANS64 RZ, [R23+URZ], R15 ;  /* 0x0000000f17ff99a7 */ /* 0x0011e6000800003f */
[----:B------:R-:W-:-:S13]  /*abe0*/  ISETP.NE.AND P0, PT, R14, 0x2, PT ;  /* 0x000000020e00780c */ /* 0x000fda0003f05270 */
[----:B0-----:R-:W-:Y:S05]  /*abf0*/  @P0 BRA `(.L_x_299) ;  /* 0x0000000000040947 */ /* 0x001fea0003800000 */
[----:B------:R-:W-:Y:S01]  /*ac00*/  BPT.TRAP 0x1 ;  /* 0x000000040000795c */ /* 0x000fe20000300000 */
.L_x_299:
[----:B------:R-:W-:Y:S01]  /*ac10*/  IMAD.SHL.U32 R14, R7, 0x4000, RZ ;  /* 0x00004000070e7824 */ /* 0x000fe200078e00ff */
[----:B------:R-:W-:Y:S01]  /*ac20*/  R2UR UR9, R23 ;  /* 0x00000000170972ca */ /* 0x000fe200000e0000 */
[----:B------:R-:W-:Y:S01]  /*ac30*/  VIADD R4, R4, 0xffffffff ;  /* 0xffffffff04047836 */ /* 0x000fe20000000000 */
[----:B------:R-:W-:Y:S01]  /*ac40*/  R2UR UR11, R21 ;  /* 0x00000000150b72ca */ /* 0x000fe200000e0000 */
[----:B------:R-:W-:Y:S01]  /*ac50*/  UIADD3 UR4, UP0, UR22, 0xf0, URZ ;  /* 0x000000f016047890 */ /* 0x000fe2000ff1e03f */
[----:B------:R-:W-:Y:S01]  /*ac60*/  LOP3.LUT R15, R14, 0x2000, R9, 0xf8, !PT ;  /* 0x000020000e0f7812 */ /* 0x000fe200078ef809 */
[----:B------:R-:W-:Y:S01]  /*ac70*/  UIADD3 UR24, UP1, UR22, 0x1f0, URZ ;  /* 0x000001f016187890 */ /* 0x000fe2000ff3e03f */
[----:B------:R-:W-:Y:S01]  /*ac80*/  IADD3 R14, R22, 0x100, R14 ;  /* 0x00000100160e7810 */ /* 0x000fe20007ffe00e */
[----:B------:R-:W-:Y:S01]  /*ac90*/  UIADD3.X UR5, URZ, UR23, URZ, UP0, !UPT ;  /* 0x000000173f057290 */ /* 0x000fe200087fe43f */
[----:B------:R-:W-:Y:S01]  /*aca0*/  R2UR UR10, R24 ;  /* 0x00000000180a72ca */ /* 0x000fe200000e0000 */
[----:B------:R-:W-:Y:S01]  /*acb0*/  IMAD R15, R15, 0x2, R22 ;  /* 0x000000020f0f7824 */ /* 0x000fe200078e0216 */
[----:B------:R-:W-:Y:S01]  /*acc0*/  R2UR UR14, R14 ;  /* 0x000000000e0e72ca */ /* 0x000fe200000e0000 */
[----:B------:R-:W-:Y:S01]  /*acd0*/  VIADD R7, R7, 0x1 ;  /* 0x0000000107077836 */ /* 0x000fe20000000000 */
[----:B------:R-:W-:Y:S01]  /*ace0*/  R2UR UR12, R6 ;  /* 0x00000000060c72ca */ /* 0x000fe200000e0000 */
[----:B------:R-:W-:Y:S01]  /*acf0*/  UIADD3.X UR25, URZ, UR23, URZ, UP1, !UPT ;  /* 0x000000173f197290 */ /* 0x000fe20008ffe43f */
[----:B------:R-:W-:Y:S01]  /*ad00*/  R2UR UR8, R15 ;  /* 0x000000000f0872ca */ /* 0x000fe200000e0000 */
[----:B------:R-:W-:Y:S01]  /*ad10*/  UMOV UR6, 0x0 ;  /* 0x0000000000067882 */ /* 0x000fe20000000000 */
[----:B------:R-:W-:Y:S01]  /*ad20*/  R2UR UR19, R20 ;  /* 0x00000000141372ca */ /* 0x000fe200000e0000 */
[----:B------:R-:W-:Y:S01]  /*ad30*/  UMOV UR7, 0x10000000 ;  /* 0x1000000000077882 */ /* 0x000fe20000000000 */
[----:B------:R-:W-:Y:S01]  /*ad40*/  ISETP.GT.AND P1, PT, R4, 0x1, PT ;  /* 0x000000010400780c */ /* 0x000fe20003f24270 */
[----:B------:R-:W-:Y:S01]  /*ad50*/  UMOV UR26, 0x30000 ;  /* 0x00030000001a7882 */ /* 0x000fe20000000000 */
[----:B------:R-:W-:Y:S01]  /*ad60*/  ISETP.NE.AND P0, PT, R7, 0x4, PT ;  /* 0x000000040700780c */ /* 0x000fe20003f05270 */
[----:B------:R-:W-:-:S03]  /*ad70*/  VIADD R24, R24, 0x40 ;  /* 0x0000004018187836 */ /* 0x000fc60000000000 */
[----:B------:R-:W-:Y:S02]  /*ad80*/  SEL R14, RZ, 0x1, P0 ;  /* 0x00000001ff0e7807 */ /* 0x000fe40000000000 */
[----:B------:R-:W-:Y:S01]  /*ad90*/  SEL R7, R7, RZ, P0 ;  /* 0x000000ff07077207 */ /* 0x000fe20000000000 */
[----:B------:R-:W-:Y:S01]  /*ada0*/  UIADD3 UR15, UR8, 0x10100, URZ ;  /* 0x00010100080f7890 */ /* 0x000fe2000fffe03f */
[----:B------:R-:W-:Y:S02]  /*adb0*/  LOP3.LUT R5, R5, R14, RZ, 0x3c, !PT ;  /* 0x0000000e05057212 */ /* 0x000fe400078e3cff */
[----:B------:R-:W-:Y:S02]  /*adc0*/  UMOV UR8, UR14 ;  /* 0x0000000e00087c82 */ /* 0x000fe40008000000 */
[----:B------:R0:W-:Y:S02]  /*add0*/  UTMALDG.3D [UR8], [UR4], desc[UR6] ;  /* 0x00000608040075b4 */ /* 0x0001e40008011000 */
[----:B0-----:R-:W-:Y:S01]  /*ade0*/  UMOV UR8, UR15 ;  /* 0x0000000f00087c82 */ /* 0x001fe20008000000 */
[----:B------:R-:W-:-:S02]  /*adf0*/  UMOV UR11, UR19 ;  /* 0x00000013000b7c82 */ /* 0x000fc40008000000 */
[----:B------:R0:W-:Y:S02]  /*ae00*/  UTMALDG.3D.MULTICAST [UR8], [UR24], UR26, desc[UR6] ;  /* 0x00000608180073b4 */ /* 0x0001e4000801181a */
[----:B0-----:R-:W-:Y:S05]  /*ae10*/  @P1 BRA `(.L_x_300) ;  /* 0xfffffffc00441947 */ /* 0x001fea000383ffff */
.L_x_297:
[----:B------:R-:W-:Y:S05]  /*ae20*/  BSYNC B1 ;  /* 0x0000000000017941 */ /* 0x000fea0003800000 */
.L_x_296:
[----:B------:R-:W-:Y:S01]  /*ae30*/  LOP3.LUT P1, RZ, R10, 0xff, RZ, 0xc0, !PT ;  /* 0x000000ff0aff7812 */ /* 0x000fe2000782c0ff */
[----:B------:R-:W-:Y:S01]  /*ae40*/  IMAD.IADD R3, R8, 0x1, R3 ;  /* 0x0000000108037824 */ /* 0x000fe200078e0203 */
[----:B------:R-:W-:Y:S01]  /*ae50*/  IADD3 R16, P2, R16, UR20, RZ ;  /* 0x0000001410107c10 */ /* 0x000fe2000ff5e0ff */
[----:B------:R-:W-:Y:S01]  /*ae60*/  ULDC.64 UR4, c[0x0][0x650] ;  /* 0x0001940000047ab9 */ /* 0x000fe20000000a00 */
[----:B------:R-:W-:Y:S01]  /*ae70*/  BSSY B1, `(.L_x_301) ;  /* 0x000006d000017945 */ /* 0x000fe20003800000 */
[----:B------:R-:W-:Y:S01]  /*ae80*/  IMAD.MOV.U32 R21, RZ, RZ, -0x1 ;  /* 0xffffffffff157424 */ /* 0x000fe200078e00ff */
[----:B------:R-:W-:Y:S01]  /*ae90*/  ISETP.GT.U32.AND P0, PT, R3, 0x3, PT ;  /* 0x000000030300780c */ /* 0x000fe20003f04070 */
[----:B------:R-:W-:Y:S01]  /*aea0*/  IMAD.MOV.U32 R20, RZ, RZ, -0x1 ;  /* 0xffffffffff147424 */ /* 0x000fe200078e00ff */
[----:B------:R-:W-:Y:S02]  /*aeb0*/  SHF.R.U32.HI R4, RZ, 0x2, R3 ;  /* 0x00000002ff047819 */ /* 0x000fe40000011603 */
[----:B------:R-:W-:-:S02]  /*aec0*/  ISETP.LT.U32.AND P0, PT, R8, 0x4, P0 ;  /* 0x000000040800780c */ /* 0x000fc40000701070 */
[----:B------:R-:W-:Y:S01]  /*aed0*/  IADD3.X R17, R17, UR13, RZ, P2, !PT ;  /* 0x0000000d11117c10 */ /* 0x000fe200097fe4ff */
[----:B------:R-:W0:Y:S01]  /*aee0*/  @P1 S2R R6, SR_CgaCtaId ;  /* 0x0000000000061919 */ /* 0x000e220000008800 */
[----:B------:R-:W-:Y:S02]  /*aef0*/  @P1 MOV R5, 0x400 ;  /* 0x0000040000051802 */ /* 0x000fe40000000f00 */
[----:B------:R-:W-:Y:S02]  /*af00*/  ISETP.GE.U32.AND P2, PT, R16, UR4, PT ;  /* 0x0000000410007c0c */ /* 0x000fe4000bf46070 */
[----:B------:R-:W-:Y:S02]  /*af10*/  LOP3.LUT R4, R4, 0x1, RZ, 0xc0, !PT ;  /* 0x0000000104047812 */ /* 0x000fe400078ec0ff */
[----:B------:R-:W-:Y:S02]  /*af20*/  LOP3.LUT R3, R3, 0x3, RZ, 0xc0, !PT ;  /* 0x0000000303037812 */ /* 0x000fe400078ec0ff */
[----:B------:R-:W-:-:S02]  /*af30*/  PRMT R10, RZ, 0x7610, R10 ;  /* 0x00007610ff0a7816 */ /* 0x000fc4000000000a */
[----:B0-----:R-:W-:Y:S01]  /*af40*/  @P1 LEA R5, R6, R5, 0x18 ;  /* 0x0000000506051211 */ /* 0x001fe200078ec0ff */
[----:B------:R-:W-:-:S03]  /*af50*/  IMAD.MOV.U32 R6, RZ, RZ, -0x1 ;  /* 0xffffffffff067424 */ /* 0x000fc600078e00ff */
[----:B------:R0:W-:Y:S01]  /*af60*/  @P1 SYNCS.ARRIVE.TRANS64.A1T0 RZ, [R5+URZ+0x58], RZ ;  /* 0x000058ff05ff19a7 */ /* 0x0001e2000810003f */
[----:B------:R-:W-:-:S04]  /*af70*/  ISETP.NE.U32.AND P1, PT, R4, 0x1, PT ;  /* 0x000000010400780c */ /* 0x000fc80003f25070 */
[----:B------:R-:W-:Y:S02]  /*af80*/  ISETP.GT.U32.AND P1, PT, R8, 0x3, !P1 ;  /* 0x000000030800780c */ /* 0x000fe40004f24070 */
[----:B0-----:R-:W-:Y:S02]  /*af90*/  SEL R5, RZ, 0x1, !P0 ;  /* 0x00000001ff057807 */ /* 0x001fe40004000000 */
[----:B------:R-:W-:Y:S02]  /*afa0*/  ISETP.GE.U32.AND.EX P0, PT, R17, UR5, PT, P2 ;  /* 0x0000000511007c0c */ /* 0x000fe4000bf06120 */
[----:B------:R-:W-:-:S04]  /*afb0*/  SEL R4, RZ, 0x1, !P1 ;  /* 0x00000001ff047807 */ /* 0x000fc80004800000 */
[----:B------:R-:W-:Y:S02]  /*afc0*/  LOP3.LUT R0, R4, R0, R5, 0x96, !PT ;  /* 0x0000000004007212 */ /* 0x000fe400078e9605 */
[----:B------:R-:W-:-:S05]  /*afd0*/  PRMT R4, RZ, 0x7610, R4 ;  /* 0x00007610ff047816 */ /* 0x000fca0000000004 */
[----:B------:R-:W-:Y:S05]  /*afe0*/  @P0 BRA `(.L_x_302) ;  /* 0x0000000400540947 */ /* 0x000fea0003800000 */
[----:B------:R-:W0:Y:S01]  /*aff0*/  S2R R15, SR_CTAID.X ;  /* 0x00000000000f7919 */ /* 0x000e220000002500 */
[----:B------:R-:W-:Y:S01]  /*b000*/  ULDC.64 UR4, c[0x0][0x628] ;  /* 0x00018a0000047ab9 */ /* 0x000fe20000000a00 */
[----:B------:R-:W-:Y:S01]  /*b010*/  ULDC UR7, c[0x0][0x630] ;  /* 0x00018c0000077ab9 */ /* 0x000fe20000000800 */
[----:B------:R-:W-:Y:S01]  /*b020*/  ISETP.NE.U32.AND P0, PT, RZ, UR4, PT ;  /* 0x00000004ff007c0c */ /* 0x000fe2000bf05070 */
[----:B------:R-:W1:Y:S01]  /*b030*/  S2R R20, SR_CTAID.Y ;  /* 0x0000000000147919 */ /* 0x000e620000002600 */
[----:B------:R-:W-:Y:S01]  /*b040*/  ULDC UR8, c[0x0][0x150] ;  /* 0x0000540000087ab9 */ /* 0x000fe20000000800 */
[----:B------:R-:W-:Y:S01]  /*b050*/  IMAD.MOV.U32 R4, RZ, RZ, R16 ;  /* 0x000000ffff047224 */ /* 0x000fe200078e0010 */
[----:B------:R-:W-:Y:S01]  /*b060*/  ISETP.NE.AND.EX P0, PT, RZ, UR5, PT, P0 ;  /* 0x00000005ff007c0c */ /* 0x000fe2000bf05300 */
[----:B------:R-:W-:Y:S01]  /*b070*/  IMAD.MOV.U32 R5, RZ, RZ, R17 ;  /* 0x000000ffff057224 */ /* 0x000fe200078e0011 */
[----:B0-----:R-:W-:-:S11]  /*b080*/  I2FP.F32.U32 R22, R15 ;  /* 0x0000000f00167245 */ /* 0x001fd60000201000 */
[----:B------:R-:W-:Y:S05]  /*b090*/  @!P0 BRA `(.L_x_303) ;  /* 0x0000000000288947 */ /* 0x000fea0003800000 */
[----:B------:R-:W-:Y:S02]  /*b0a0*/  ULDC UR6, c[0x0][0x634] ;  /* 0x00018d0000067ab9 */ /* 0x000fe40000000800 */
[----:B------:R-:W-:-:S05]  /*b0b0*/  IADD3 R5, P0, R16, UR6, RZ ;  /* 0x0000000610057c10 */ /* 0x000fca000ff1e0ff */
[----:B------:R-:W-:-:S04]  /*b0c0*/  IMAD.X R21, RZ, RZ, R17, P0 ;  /* 0x000000ffff157224 */ /* 0x000fc800000e0611 */
[----:B------:R-:W-:-:S04]  /*b0d0*/  IMAD.WIDE.U32 R6, R21, UR4, RZ ;  /* 0x0000000415067c25 */ /* 0x000fc8000f8e00ff */
[----:B------:R-:W-:-:S04]  /*b0e0*/  IMAD.WIDE.U32 R6, P0, R5, UR5, R6 ;  /* 0x0000000505067c25 */ /* 0x000fc8000f800006 */
[----:B------:R-:W-:-:S04]  /*b0f0*/  IMAD.WIDE.U32 R4, R5, UR4, RZ ;  /* 0x0000000405047c25 */ /* 0x000fc8000f8e00ff */
[----:B------:R-:W-:Y:S01]  /*b100*/  IMAD.MOV.U32 R4, RZ, RZ, R7 ;  /* 0x000000ffff047224 */ /* 0x000fe200078e0007 */
[----:B------:R-:W-:Y:S01]  /*b110*/  IADD3 RZ, P1, R5, R6, RZ ;  /* 0x0000000605ff7210 */ /* 0x000fe20007f3e0ff */
[----:B------:R-:W-:-:S04]  /*b120*/  IMAD.X R5, RZ, RZ, RZ, P0 ;  /* 0x000000ffff057224 */ /* 0x000fc800000e06ff */
[----:B------:R-:W-:-:S08]  /*b130*/  IMAD.WIDE.U32.X R4, R21, UR5, R4, P1 ;  /* 0x0000000515047c25 */ /* 0x000fd000088e0404 */
.L_x_303:
[--C-:B------:R-:W-:Y:S01]  /*b140*/  SHF.R.U64 R14, R4, UR7, R5.reuse ;  /* 0x00000007040e7c19 */ /* 0x100fe20008001205 */
[----:B------:R-:W-:Y:S01]  /*b150*/  FMUL R22, R22, UR8 ;  /* 0x0000000816167c20 */ /* 0x000fe20008400000 */
[----:B------:R-:W-:Y:S01]  /*b160*/  SHF.R.U32.HI R4, RZ, UR7, R5 ;  /* 0x00000007ff047c19 */ /* 0x000fe20008011605 */
[----:B------:R-:W0:Y:S01]  /*b170*/  LDC R6, c[0x0][0x144] ;  /* 0x00005100ff067b82 */ /* 0x000e220000000800 */
[----:B------:R-:W-:Y:S01]  /*b180*/  IADD3 R5, P0, RZ, -R14, RZ ;  /* 0x8000000eff057210 */ /* 0x000fe20007f1e0ff */
[----:B------:R-:W-:Y:S01]  /*b190*/  ULDC UR6, c[0x0][0x154] ;  /* 0x0000550000067ab9 */ /* 0x000fe20000000800 */
[----:B-1----:R-:W-:Y:S01]  /*b1a0*/  I2FP.F32.U32 R7, R20 ;  /* 0x0000001400077245 */ /* 0x002fe20000201000 */
[----:B------:R-:W1:Y:S01]  /*b1b0*/  F2I.U32.TRUNC.NTZ R22, R22 ;  /* 0x0000001600167305 */ /* 0x000e62000020f000 */
[----:B------:R-:W-:Y:S01]  /*b1c0*/  ULDC.64 UR4, c[0x0][0x620] ;  /* 0x0001880000047ab9 */ /* 0x000fe20000000a00 */
[----:B------:R-:W-:Y:S01]  /*b1d0*/  IMAD.X R4, RZ, RZ, ~R4, P0 ;  /* 0x000000ffff047224 */ /* 0x000fe200000e0e04 */
[----:B------:R-:W-:Y:S01]  /*b1e0*/  ISETP.NE.AND P2, PT, R2, 0x1, PT ;  /* 0x000000010200780c */ /* 0x000fe20003f45270 */
[----:B------:R-:W-:Y:S01]  /*b1f0*/  FMUL R23, R7, UR6 ;  /* 0x0000000607177c20 */ /* 0x000fe20008400000 */
[----:B------:R-:W2:Y:S01]  /*b200*/  LDC R25, c[0x0][0x148] ;  /* 0x00005200ff197b82 */ /* 0x000ea20000000800 */
[----:B------:R-:W-:Y:S01]  /*b210*/  IMAD R4, R4, UR4, RZ ;  /* 0x0000000404047c24 */ /* 0x000fe2000f8e02ff */
[----:B------:R-:W-:-:S02]  /*b220*/  ULDC.64 UR6, c[0x0][0x640] ;  /* 0x0001900000067ab9 */ /* 0x000fc40000000a00 */
[----:B------:R-:W-:Y:S01]  /*b230*/  ISETP.NE.U32.AND P0, PT, RZ, UR6, PT ;  /* 0x00000006ff007c0c */ /* 0x000fe2000bf05070 */
[----:B------:R-:W3:Y:S01]  /*b240*/  F2I.U32.TRUNC.NTZ R23, R23 ;  /* 0x0000001700177305 */ /* 0x000ee2000020f000 */
[C---:B------:R-:W-:Y:S02]  /*b250*/  IMAD R7, R5.reuse, UR5, R4 ;  /* 0x0000000505077c24 */ /* 0x040fe4000f8e0204 */
[----:B------:R-:W-:Y:S01]  /*b260*/  IMAD.WIDE.U32 R4, R5, UR4, R16 ;  /* 0x0000000405047c25 */ /* 0x000fe2000f8e0010 */
[----:B------:R-:W-:Y:S01]  /*b270*/  ULDC UR4, c[0x0][0x618] ;  /* 0x0001860000047ab9 */ /* 0x000fe20000000800 */
[----:B------:R-:W-:Y:S02]  /*b280*/  ISETP.NE.AND.EX P0, PT, RZ, UR7, PT, P0 ;  /* 0x00000007ff007c0c */ /* 0x000fe4000bf05300 */
[----:B------:R-:W-:Y:S02]  /*b290*/  IMAD.IADD R5, R5, 0x1, R7 ;  /* 0x0000000105057824 */ /* 0x000fe400078e0207 */
[----:B-1----:R-:W-:-:S03]  /*b2a0*/  IMAD.MOV R22, RZ, RZ, -R22 ;  /* 0x000000ffff167224 */ /* 0x002fc600078e0a16 */
[----:B------:R-:W-:Y:S01]  /*b2b0*/  SHF.R.U64 R21, R4, UR4, R5 ;  /* 0x0000000404157c19 */ /* 0x000fe20008001205 */
[----:B0-----:R-:W-:Y:S01]  /*b2c0*/  IMAD R15, R6, R22, R15 ;  /* 0x00000016060f7224 */ /* 0x001fe200078e020f */
[----:B------:R-:W-:Y:S01]  /*b2d0*/  SHF.R.U32.HI R4, RZ, UR4, R5 ;  /* 0x00000004ff047c19 */ /* 0x000fe20008011605 */
[----:B------:R-:W-:Y:S01]  /*b2e0*/  ULDC UR4, c[0x0][0x608] ;  /* 0x0001820000047ab9 */ /* 0x000fe20000000800 */
[----:B---3--:R-:W-:Y:S02]  /*b2f0*/  IMAD.MOV R6, RZ, RZ, -R23 ;  /* 0x000000ffff067224 */ /* 0x008fe400078e0a17 */
[--C-:B------:R-:W-:Y:S02]  /*b300*/  SHF.R.U64 R22, R21, UR4, R4.reuse ;  /* 0x0000000415167c19 */ /* 0x100fe40008001204 */
[----:B------:R-:W-:Y:S01]  /*b310*/  SHF.R.U32.HI R5, RZ, UR4, R4 ;  /* 0x00000004ff057c19 */ /* 0x000fe20008011604 */
[----:B------:R-:W-:Y:S01]  /*b320*/  ULDC UR4, c[0x0][0x658] ;  /* 0x0001960000047ab9 */ /* 0x000fe20000000800 */
[----:B--2---:R-:W-:-:S02]  /*b330*/  @P2 IMAD R15, R25, R6, R20 ;  /* 0x00000006190f2224 */ /* 0x004fc400078e0214 */
[--C-:B------:R-:W-:Y:S02]  /*b340*/  SHF.R.U64 R20, R22, UR4, R5.reuse ;  /* 0x0000000416147c19 */ /* 0x100fe40008001205 */
[----:B------:R-:W-:-:S03]  /*b350*/  SHF.R.U32.HI R23, RZ, UR4, R5 ;  /* 0x00000004ff177c19 */ /* 0x000fc60008011605 */
[----:B------:R-:W-:Y:S02]  /*b360*/  IMAD.MOV.U32 R6, RZ, RZ, R20 ;  /* 0x000000ffff067224 */ /* 0x000fe400078e0014 */
[----:B------:R-:W-:Y:S01]  /*b370*/  IMAD.MOV.U32 R5, RZ, RZ, R23 ;  /* 0x000000ffff057224 */ /* 0x000fe200078e0017 */
[----:B------:R-:W-:Y:S06]  /*b380*/  @!P0 BRA `(.L_x_304) ;  /* 0x00000000002c8947 */ /* 0x000fec0003800000 */
        /* <DEDUP_REMOVED lines=9> */
[----:B------:R-:W-:-:S04]  /*b420*/  IMAD.WIDE.U32.X R4, R23, UR7, R4, P1 ;  /* 0x0000000717047c25 */ /* 0x000fc800088e0404 */
[----:B------:R-:W-:-:S07]  /*b430*/  IMAD.MOV.U32 R6, RZ, RZ, R4 ;  /* 0x000000ffff067224 */ /* 0x000fce00078e0004 */
.L_x_304:
[----:B------:R-:W-:Y:S01]  /*b440*/  ULDC UR4, c[0x0][0x648] ;  /* 0x0001920000047ab9 */ /* 0x000fe20000000800 */
[----:B------:R-:W-:Y:S01]  /*b450*/  LOP3.LUT R4, R22, UR17, RZ, 0xc0, !PT ;  /* 0x0000001116047c12 */ /* 0x000fe2000f8ec0ff */
[----:B------:R-:W-:Y:S01]  /*b460*/  ULDC UR5, c[0x0][0x610] ;  /* 0x0001840000057ab9 */ /* 0x000fe20000000800 */
[----:B------:R-:W-:Y:S01]  /*b470*/  SHF.R.U64 R5, R6, UR4, R5 ;  /* 0x0000000406057c19 */ /* 0x000fe20008001205 */
[----:B------:R-:W-:Y:S01]  /*b480*/  ULDC UR4, c[0x0][0x638] ;  /* 0x00018e0000047ab9 */ /* 0x000fe20000000800 */
[----:B------:R-:W-:-:S03]  /*b490*/  LOP3.LUT R21, R21, UR16, RZ, 0xc0, !PT ;  /* 0x0000001015157c12 */ /* 0x000fc6000f8ec0ff */
[----:B------:R-:W-:Y:S02]  /*b4a0*/  IMAD.MOV R7, RZ, RZ, -R5 ;  /* 0x000000ffff077224 */ /* 0x000fe400078e0a05 */
[----:B------:R-:W-:Y:S02]  /*b4b0*/  IMAD R4, R5, UR18, R4 ;  /* 0x0000001205047c24 */ /* 0x000fe4000f8e0204 */
[----:B------:R-:W-:Y:S01]  /*b4c0*/  IMAD R20, R7, UR4, R20 ;  /* 0x0000000407147c24 */ /* 0x000fe2000f8e0214 */
[----:B------:R-:W-:Y:S01]  /*b4d0*/  ULDC UR4, c[0x0][0x600] ;  /* 0x0001800000047ab9 */ /* 0x000fe20000000800 */
[----:B------:R-:W-:Y:S02]  /*b4e0*/  IMAD R15, R4, UR5, R15 ;  /* 0x00000005040f7c24 */ /* 0x000fe4000f8e020f */
[----:B------:R-:W-:Y:S02]  /*b4f0*/  IMAD R6, R20, UR4, R21 ;  /* 0x0000000414067c24 */ /* 0x000fe4000f8e0215 */
[----:B------:R-:W-:-:S03]  /*b500*/  IMAD.MOV.U32 R4, RZ, RZ, 0x1 ;  /* 0x00000001ff047424 */ /* 0x000fc600078e00ff */
[----:B------:R-:W-:Y:S02]  /*b510*/  SEL R20, R6, R15, !P2 ;  /* 0x0000000f06147207 */ /* 0x000fe40005000000 */
[----:B------:R-:W-:Y:S01]  /*b520*/  SEL R21, R15, R6, !P2 ;  /* 0x000000060f157207 */ /* 0x000fe20005000000 */
[----:B------:R-:W-:-:S07]  /*b530*/  IMAD.MOV.U32 R6, RZ, RZ, R14 ;  /* 0x000000ffff067224 */ /* 0x000fce00078e000e */
.L_x_302:
[----:B------:R-:W-:Y:S05]  /*b540*/  BSYNC B1 ;  /* 0x0000000000017941 */ /* 0x000fea0003800000 */
.L_x_301:
[----:B------:R-:W-:-:S13]  /*b550*/  LOP3.LUT P0, RZ, R4, 0xff, RZ, 0xc0, !PT ;  /* 0x000000ff04ff7812 */ /* 0x000fda000780c0ff */
[----:B------:R-:W-:Y:S05]  /*b560*/  @P0 BRA `(.L_x_305) ;  /* 0xfffffff4003c0947 */ /* 0x000fea000383ffff */
[----:B------:R-:W-:Y:S05]  /*b570*/  BSYNC B0 ;  /* 0x0000000000007941 */ /* 0x000fea0003800000 */
.L_x_294:
[----:B------:R-:W-:-:S03]  /*b580*/  UMOV UR4, 0xffffffff ;  /* 0xffffffff00047882 */ /* 0x000fc60000000000 */
[----:B------:R-:W-:Y:S05]  /*b590*/  BRA.DIV UR4, `(.L_x_306) ;  /* 0x0000000604147947 */ /* 0x000fea000b800000 */
[----:B------:R-:W-:-:S13]  /*b5a0*/  ELECT P6, URZ, PT ;  /* 0x00000000003f782f */ /* 0x000fda00038c0000 */
.L_x_320:
[----:B------:R-:W-:Y:S04]  /*b5b0*/  BSSY B0, `(.L_x_307) ;  /* 0x000002b000007945 */ /* 0x000fe80003800000 */
[----:B------:R-:W-:Y:S05]  /*b5c0*/  @!P6 BRA `(.L_x_308) ;  /* 0x0000000000a4e947 */ /* 0x000fea0003800000 */
[----:B------:R-:W-:-:S04]  /*b5d0*/  LOP3.LUT R19, R19, 0x2, RZ, 0xfc, !PT ;  /* 0x0000000213137812 */ /* 0x000fc800078efcff */
[----:B------:R-:W-:-:S13]  /*b5e0*/  ISETP.NE.AND P0, PT, R19, 0x3, PT ;  /* 0x000000031300780c */ /* 0x000fda0003f05270 */
[----:B------:R-:W-:Y:S05]  /*b5f0*/  @!P0 BRA `(.L_x_309) ;  /* 0x0000000000048947 */ /* 0x000fea0003800000 */
[----:B------:R-:W-:Y:S01]  /*b600*/  BPT.TRAP 0x1 ;  /* 0x000000040000795c */ /* 0x000fe20000300000 */
.L_x_309:
[----:B------:R-:W0:Y:S01]  /*b610*/  S2R R5, SR_CgaCtaId ;  /* 0x0000000000057919 */ /* 0x000e220000008800 */
[----:B------:R-:W-:Y:S02]  /*b620*/  MOV R2, 0x400 ;  /* 0x0000040000027802 */ /* 0x000fe40000000f00 */
[----:B------:R-:W-:Y:S02]  /*b630*/  SHF.L.U32 R4, R0, 0x1f, RZ ;  /* 0x0000001f00047819 */ /* 0x000fe400000006ff */
[----:B0-----:R-:W-:-:S05]  /*b640*/  LEA R2, R5, R2, 0x18 ;  /* 0x0000000205027211 */ /* 0x001fca00078ec0ff */
[----:B------:R-:W-:-:S04]  /*b650*/  VIADD R2, R2, 0x20 ;  /* 0x0000002002027836 */ /* 0x000fc80000000000 */
[C---:B------:R-:W-:Y:S02]  /*b660*/  IMAD R7, R3.reuse, 0x8, R2 ;  /* 0x0000000803077824 */ /* 0x040fe400078e0202 */
[----:B------:R-:W-:Y:S02]  /*b670*/  VIADD R3, R3, 0x1 ;  /* 0x0000000103037836 */ /* 0x000fe40000000000 */
[----:B------:R-:W0:Y:S03]  /*b680*/  SYNCS.PHASECHK.TRANS64.TRYWAIT P0, [R7+URZ], R4 ;  /* 0x00000004070075a7 */ /* 0x000e26000800017f */
[----:B------:R-:W-:-:S04]  /*b690*/  ISETP.NE.AND P1, PT, R3, 0x4, PT ;  /* 0x000000040300780c */ /* 0x000fc80003f25270 */
[----:B------:R-:W-:Y:S02]  /*b6a0*/  SEL R5, RZ, 0x1, P1 ;  /* 0x00000001ff057807 */ /* 0x000fe40000800000 */
[----:B------:R-:W-:Y:S02]  /*b6b0*/  SEL R3, R3, RZ, P1 ;  /* 0x000000ff03037207 */ /* 0x000fe40000800000 */
[----:B------:R-:W-:-:S03]  /*b6c0*/  LOP3.LUT R6, R0, R5, RZ, 0x3c, !PT ;  /* 0x0000000500067212 */ /* 0x000fc600078e3cff */
[----:B------:R-:W-:Y:S01]  /*b6d0*/  IMAD R8, R3, 0x8, R2 ;  /* 0x0000000803087824 */ /* 0x000fe200078e0202 */
[----:B------:R-:W-:Y:S01]  /*b6e0*/  SHF.L.U32 R5, R6, 0x1f, RZ ;  /* 0x0000001f06057819 */ /* 0x000fe200000006ff */
[----:B0-----:R-:W-:Y:S06]  /*b6f0*/  @!P0 BRA `(.L_x_310) ;  /* 0x0000000000dc8947 */ /* 0x001fec0003800000 */
.L_x_321:
[----:B------:R-:W1:Y:S01]  /*b700*/  SYNCS.PHASECHK.TRANS64.TRYWAIT P0, [R8+URZ], R5 ;  /* 0x00000005080075a7 */ /* 0x000e62000800017f */
[----:B------:R-:W-:-:S05]  /*b710*/  VIADD R0, R3, 0x1 ;  /* 0x0000000103007836 */ /* 0x000fca0000000000 */
[----:B------:R-:W-:-:S04]  /*b720*/  ISETP.NE.AND P1, PT, R0, 0x4, PT ;  /* 0x000000040000780c */ /* 0x000fc80003f25270 */
[----:B------:R-:W-:Y:S02]  /*b730*/  SEL R3, RZ, 0x1, P1 ;  /* 0x00000001ff037807 */ /* 0x000fe40000800000 */
[----:B0-----:R-:W-:Y:S02]  /*b740*/  SEL R7, R0, RZ, P1 ;  /* 0x000000ff00077207 */ /* 0x001fe40000800000 */
[----:B------:R-:W-:-:S03]  /*b750*/  LOP3.LUT R9, R6, R3, RZ, 0x3c, !PT ;  /* 0x0000000306097212 */ /* 0x000fc600078e3cff */
[----:B------:R-:W-:Y:S01]  /*b760*/  IMAD R11, R7, 0x8, R2 ;  /* 0x00000008070b7824 */ /* 0x000fe200078e0202 */
[----:B------:R-:W-:Y:S01]  /*b770*/  SHF.L.U32 R6, R9, 0x1f, RZ ;  /* 0x0000001f09067819 */ /* 0x000fe200000006ff */
[----:B-1----:R-:W-:Y:S06]  /*b780*/  @!P0 BRA `(.L_x_311) ;  /* 0x0000000000cc8947 */ /* 0x002fec0003800000 */
.L_x_322:
[----:B------:R-:W1:Y:S01]  /*b790*/  SYNCS.PHASECHK.TRANS64.TRYWAIT P0, [R11+URZ], R6 ;  /* 0x000000060b0075a7 */ /* 0x000e62000800017f */
[----:B------:R-:W-:-:S05]  /*b7a0*/  VIADD R0, R7, 0x1 ;  /* 0x0000000107007836 */ /* 0x000fca0000000000 */
[----:B------:R-:W-:-:S04]  /*b7b0*/  ISETP.NE.AND P1, PT, R0, 0x4, PT ;  /* 0x000000040000780c */ /* 0x000fc80003f25270 */
[----:B------:R-:W-:Y:S02]  /*b7c0*/  SEL R4, RZ, 0x1, P1 ;  /* 0x00000001ff047807 */ /* 0x000fe40000800000 */
[----:B------:R-:W-:Y:S02]  /*b7d0*/  SEL R3, R0, RZ, P1 ;  /* 0x000000ff00037207 */ /* 0x000fe40000800000 */
[----:B------:R-:W-:Y:S01]  /*b7e0*/  LOP3.LUT R0, R9, R4, RZ, 0x3c, !PT ;  /* 0x0000000409007212 */ /* 0x000fe200078e3cff */
[----:B-1----:R-:W-:Y:S06]  /*b7f0*/  @!P0 BRA `(.L_x_312) ;  /* 0x0000000000c48947 */ /* 0x002fec0003800000 */
.L_x_323:
[----:B------:R-:W-:Y:S01]  /*b800*/  IMAD R3, R3, 0x8, R2 ;  /* 0x0000000803037824 */ /* 0x000fe200078e0202 */
[----:B------:R-:W-:-:S07]  /*b810*/  SHF.L.U32 R0, R0, 0x1f, RZ ;  /* 0x0000001f00007819 */ /* 0x000fce00000006ff */
.L_x_313:
[----:B--2---:R2:W3:Y:S02]  /*b820*/  SYNCS.PHASECHK.TRANS64.TRYWAIT P0, [R3+URZ], R0 ;  /* 0x00000000030075a7 */ /* 0x0044e4000800017f */
[----:B---3--:R-:W-:Y:S05]  /*b830*/  @!P0 NANOSLEEP.SYNCS 0x989680 ;  /* 0x009896800000895d */ /* 0x008fea0003900000 */
[----:B------:R-:W3:Y:S02]  /*b840*/  @!P0 SYNCS.PHASECHK.TRANS64 P0, [R3+URZ], R0 ;  /* 0x00000000030085a7 */ /* 0x000ee4000800007f */
[----:B---3--:R-:W-:Y:S05]  /*b850*/  @!P0 BRA `(.L_x_313) ;  /* 0xfffffffc00f08947 */ /* 0x008fea000383ffff */
.L_x_308:
[----:B------:R-:W-:Y:S05]  /*b860*/  BSYNC B0 ;  /* 0x0000000000007941 */ /* 0x000fea0003800000 */
.L_x_307:
[----:B------:R-:W-:Y:S05]  /*b870*/  EXIT ;  /* 0x000000000000794d */ /* 0x000fea0003800000 */
.L_x_21:
[----:B---3--:R3:W4:Y:S02]  /*b880*/  SYNCS.PHASECHK.TRANS64.TRYWAIT P1, [R3+URZ], R0 ;  /* 0x00000000030075a7 */ /* 0x008724000802017f */
[----:B----4-:R-:W-:Y:S05]  /*b890*/  @!P1 NANOSLEEP.SYNCS 0x989680 ;  /* 0x009896800000995d */ /* 0x010fea0003900000 */
[----:B------:R-:W4:Y:S02]  /*b8a0*/  @!P1 SYNCS.PHASECHK.TRANS64 P1, [R3+URZ], R0 ;  /* 0x00000000030095a7 */ /* 0x000f24000802007f */
[----:B----4-:R-:W-:Y:S05]  /*b8b0*/  @!P1 BRA `(.L_x_21) ;  /* 0xfffffffc00f09947 */ /* 0x010fea000383ffff */
[----:B------:R-:W-:Y:S05]  /*b8c0*/  BRA `(.L_x_20) ;  /* 0xffffff5c00147947 */ /* 0x000fea000383ffff */
.L_x_26:
[----:B-1----:R1:W2:Y:S02]  /*b8d0*/  SYNCS.PHASECHK.TRANS64.TRYWAIT P1, [R5+URZ], R4 ;  /* 0x00000004050075a7 */ /* 0x0022a4000802017f */
[----:B--2---:R-:W-:Y:S05]  /*b8e0*/  @!P1 NANOSLEEP.SYNCS 0x989680 ;  /* 0x009896800000995d */ /* 0x004fea0003900000 */
[----:B------:R-:W2:Y:S02]  /*b8f0*/  @!P1 SYNCS.PHASECHK.TRANS64 P1, [R5+URZ], R4 ;  /* 0x00000004050095a7 */ /* 0x000ea4000802007f */
[----:B--2---:R-:W-:Y:S05]  /*b900*/  @!P1 BRA `(.L_x_26) ;  /* 0xfffffffc00f09947 */ /* 0x004fea000383ffff */
[----:B------:R-:W-:Y:S05]  /*b910*/  BRA `(.L_x_25) ;  /* 0xffffff6000107947 */ /* 0x000fea000383ffff */
.L_x_295:
[----:B------:R-:W-:Y:S01]  /*b920*/  BSSY B1, `(.L_x_314) ;  /* 0x0000006000017945 */ /* 0x000fe20003800000 */
[----:B------:R-:W-:-:S07]  /*b930*/  IMAD.MOV.U32 R15, RZ, RZ, -0x1 ;  /* 0xffffffffff0f7424 */ /* 0x000fce00078e00ff */
[----:B------:R-:W-:Y:S05]  /*b940*/  WARPSYNC.COLLECTIVE R15, `(.L_x_315) ;  /* 0x000000000f0c7348 */ /* 0x000fea0003c00000 */
[----:B------:R-:W-:Y:S02]  /*b950*/  ELECT P6, UR62, PT ;  /* 0x00000000003e782f */ /* 0x000fe400038c0000 */
[----:B------:R-:W-:Y:S01]  /*b960*/  MOV R14, UR62 ;  /* 0x0000003e000e7c02 */ /* 0x000fe20008000f00 */
[----:B------:R-:W-:Y:S10]  /*b970*/  ENDCOLLECTIVE ;  /* 0x000000000000791b */ /* 0x000ff40003800000 */
.L_x_315:
[----:B------:R-:W-:Y:S05]  /*b980*/  BSYNC B1 ;  /* 0x0000000000017941 */ /* 0x000fea0003800000 */
.L_x_314:
[----:B------:R-:W-:Y:S05]  /*b990*/  BRA `(.L_x_316) ;  /* 0xfffffff0003c7947 */ /* 0x000fea000383ffff */
.L_x_298:
[----:B-1----:R1:W2:Y:S02]  /*b9a0*/  SYNCS.PHASECHK.TRANS64.TRYWAIT P0, [R23+URZ+0x20], R14 ;  /* 0x0000200e170075a7 */ /* 0x0022a4000800017f */
[----:B--2---:R-:W-:Y:S05]  /*b9b0*/  @!P0 NANOSLEEP.SYNCS 0x989680 ;  /* 0x009896800000895d */ /* 0x004fea0003900000 */
[----:B------:R-:W2:Y:S02]  /*b9c0*/  @!P0 SYNCS.PHASECHK.TRANS64 P0, [R23+URZ+0x20], R14 ;  /* 0x0000200e170085a7 */ /* 0x000ea4000800007f */
[----:B--2---:R-:W-:Y:S05]  /*b9d0*/  @!P0 BRA `(.L_x_298) ;  /* 0xfffffffc00f08947 */ /* 0x004fea000383ffff */
[----:B------:R-:W-:Y:S05]  /*b9e0*/  BRA `(.L_x_317) ;  /* 0xfffffff000747947 */ /* 0x000fea000383ffff */
.L_x_306:
[----:B------:R-:W-:Y:S01]  /*b9f0*/  BSSY B0, `(.L_x_318) ;  /* 0x0000006000007945 */ /* 0x000fe20003800000 */
[----:B------:R-:W-:-:S07]  /*ba00*/  IMAD.MOV.U32 R15, RZ, RZ, -0x1 ;  /* 0xffffffffff0f7424 */ /* 0x000fce00078e00ff */
[----:B------:R-:W-:Y:S05]  /*ba10*/  WARPSYNC.COLLECTIVE R15, `(.L_x_319) ;  /* 0x000000000f0c7348 */ /* 0x000fea0003c00000 */
[----:B------:R-:W-:Y:S02]  /*ba20*/  ELECT P6, UR62, PT ;  /* 0x00000000003e782f */ /* 0x000fe400038c0000 */
[----:B------:R-:W-:Y:S01]  /*ba30*/  MOV R14, UR62 ;  /* 0x0000003e000e7c02 */ /* 0x000fe20008000f00 */
[----:B------:R-:W-:Y:S10]  /*ba40*/  ENDCOLLECTIVE ;  /* 0x000000000000791b */ /* 0x000ff40003800000 */
.L_x_319:
[----:B------:R-:W-:Y:S05]  /*ba50*/  BSYNC B0 ;  /* 0x0000000000007941 */ /* 0x000fea0003800000 */
.L_x_318:
[----:B------:R-:W-:Y:S05]  /*ba60*/  BRA `(.L_x_320) ;  /* 0xfffffff800d07947 */ /* 0x000fea000383ffff */
.L_x_310:
[----:B0-----:R0:W1:Y:S02]  /*ba70*/  SYNCS.PHASECHK.TRANS64.TRYWAIT P0, [R7+URZ], R4 ;  /* 0x00000004070075a7 */ /* 0x001064000800017f */
[----:B-1----:R-:W-:Y:S05]  /*ba80*/  @!P0 NANOSLEEP.SYNCS 0x989680 ;  /* 0x009896800000895d */ /* 0x002fea0003900000 */
[----:B------:R-:W1:Y:S02]  /*ba90*/  @!P0 SYNCS.PHASECHK.TRANS64 P0, [R7+URZ], R4 ;  /* 0x00000004070085a7 */ /* 0x000e64000800007f */
[----:B-1----:R-:W-:Y:S05]  /*baa0*/  @!P0 BRA `(.L_x_310) ;  /* 0xfffffffc00f08947 */ /* 0x002fea000383ffff */
[----:B------:R-:W-:Y:S05]  /*bab0*/  BRA `(.L_x_321) ;  /* 0xfffffffc00107947 */ /* 0x000fea000383ffff */
.L_x_311:
[----:B0-----:R0:W1:Y:S02]  /*bac0*/  SYNCS.PHASECHK.TRANS64.TRYWAIT P0, [R8+URZ], R5 ;  /* 0x00000005080075a7 */ /* 0x001064000800017f */
[----:B-1----:R-:W-:Y:S05]  /*bad0*/  @!P0 NANOSLEEP.SYNCS 0x989680 ;  /* 0x009896800000895d */ /* 0x002fea0003900000 */
[----:B------:R-:W1:Y:S02]  /*bae0*/  @!P0 SYNCS.PHASECHK.TRANS64 P0, [R8+URZ], R5 ;  /* 0x00000005080085a7 */ /* 0x000e64000800007f */
[----:B-1----:R-:W-:Y:S05]  /*baf0*/  @!P0 BRA `(.L_x_311) ;  /* 0xfffffffc00f08947 */ /* 0x002fea000383ffff */
[----:B------:R-:W-:Y:S05]  /*bb00*/  BRA `(.L_x_322) ;  /* 0xfffffffc00207947 */ /* 0x000fea000383ffff */
.L_x_312:
[----:B-1----:R1:W2:Y:S02]  /*bb10*/  SYNCS.PHASECHK.TRANS64.TRYWAIT P0, [R11+URZ], R6 ;  /* 0x000000060b0075a7 */ /* 0x0022a4000800017f */
[----:B--2---:R-:W-:Y:S05]  /*bb20*/  @!P0 NANOSLEEP.SYNCS 0x989680 ;  /* 0x009896800000895d */ /* 0x004fea0003900000 */
[----:B------:R-:W2:Y:S02]  /*bb30*/  @!P0 SYNCS.PHASECHK.TRANS64 P0, [R11+URZ], R6 ;  /* 0x000000060b0085a7 */ /* 0x000ea4000800007f */
[----:B--2---:R-:W-:Y:S05]  /*bb40*/  @!P0 BRA `(.L_x_312) ;  /* 0xfffffffc00f08947 */ /* 0x004fea000383ffff */
[----:B------:R-:W-:Y:S05]  /*bb50*/  BRA `(.L_x_323) ;  /* 0xfffffffc00287947 */ /* 0x000fea000383ffff */
.L_x_324:
[----:B------:R-:W-:-:S00]  /*bb60*/  BRA `(.L_x_324) ;  /* 0xfffffffc00fc7947 */ /* 0x000fc0000383ffff */
[----:B------:R-:W-:-:S00]  /*bb70*/  NOP ;  /* 0x0000000000007918 */ /* 0x000fc00000000000 */
        /* <DEDUP_REMOVED lines=8> */
.L_x_325:


//--------------------- .nv.global.init           --------------------------
	.section	.nv.global.init,"aw",@progbits
.nv.global.init:
	.type		$str$22,@object
	.size		$str$22,($str$23 - $str$22)
$str$22:
        /*0000*/ 	.byte	0x6b, 0x5f, 0x74, 0x69, 0x6c, 0x65, 0x5f, 0x63, 0x6f, 0x75, 0x6e, 0x74, 0x20, 0x3e, 0x3d, 0x20
        /*0010*/ 	.byte	0x31, 0x00
	.type		$str$23,@object
	.size		$str$23,(__unnamed_1 - $str$23)
$str$23:
        /*0012*/ 	.byte	0x2f, 0x74, 0x6d, 0x70, 0x2f, 0x63, 0x75, 0x74, 0x6c, 0x61, 0x73, 0x73, 0x5f, 0x73, 0x77, 0x65
        /*0022*/ 	.byte	0x65, 0x70, 0x5f, 0x73, 0x72, 0x63, 0x2f, 0x69, 0x6e, 0x63, 0x6c, 0x75, 0x64, 0x65, 0x2f, 0x63
        /*0032*/ 	.byte	0x75, 0x74, 0x6c, 0x61, 0x73, 0x73, 0x2f, 0x67, 0x65, 0x6d, 0x6d, 0x2f, 0x63, 0x6f, 0x6c, 0x6c
        /*0042*/ 	.byte	0x65, 0x63, 0x74, 0x69, 0x76, 0x65, 0x2f, 0x73, 0x6d, 0x39, 0x30, 0x5f, 0x6d, 0x6d, 0x61, 0x5f
        /*0052*/ 	.byte	0x74, 0x6d, 0x61, 0x5f, 0x67, 0x6d, 0x6d, 0x61, 0x5f, 0x73, 0x73, 0x5f, 0x77, 0x61, 0x72, 0x70
        /*0062*/ 	.byte	0x73, 0x70, 0x65, 0x63, 0x69, 0x61, 0x6c, 0x69, 0x7a, 0x65, 0x64, 0x2e, 0x68, 0x70, 0x70, 0x00
	.type		__unnamed_1,@object
	.size		__unnamed_1,(.L_0 - __unnamed_1)
__unnamed_1:
        /*0072*/ 	.byte	0x76, 0x6f, 0x69, 0x64, 0x20, 0x63, 0x75, 0x74, 0x6c, 0x61, 0x73, 0x73, 0x3a, 0x3a, 0x67, 0x65
        /* <DEDUP_REMOVED lines=180> */
        /*0bc2*/ 	.byte	0x74, 0x69, 0x74, 0x79, 0x5d, 0x00
.L_0:


//--------------------- .nv.shared._ZN7cutlass13device_kernelINS_4gemm6kernel13GemmUniversalIN4cute5tupleIJiiiiEEENS1_10collective13CollectiveMmaINS1_34MainloopSm90TmaGmmaWarpSpecializedILi4ENS5_IJNS4_1CILi2EEENSA_ILi1EEESC_EEENS1_35KernelTmaWarpSpecializedCooperativeEEENS5_IJNSA_ILi128EEENSA_ILi256EEENSA_ILi64EEEEEENS_6half_tENS5_IJlSC_lEEESK_SL_NS4_8TiledMMAINS4_8MMA_AtomIJNS4_4SM904GMMA26MMA_64x256x16_F32F16F16_SSILNSP_5MajorE0ELSR_0ELNSP_7ScaleInE1ELSS_1EEEEEENS4_6LayoutISD_NS5_IJSC_NSA_ILi0EEESW_EEEEENS5_IJNS4_10UnderscoreESZ_SZ_EEEEENS4_13SM90_TMA_LOADENS4_14ComposedLayoutINS4_7SwizzleILi3ELi4ELi3EEENS4_18smem_ptr_flag_bitsILi16EEENSV_INS5_IJNSA_ILi8EEESI_EEENS5_IJSI_SC_EEEEEEEvNS4_8identityENS4_23SM90_TMA_LOAD_MULTICASTES1C_vS1D_EENS_8epilogue10collective6detail29Sm90TmaWarpSpecializedAdapterINS1H_15DefaultEpilogueISK_SL_SL_NS1G_6thread17LinearCombinationISK_Li1EffLNS1L_9ScaleType4KindE0ELNS_15FloatRoundStyleE2ESK_EENS1_15EpilogueDefaultEEEEEvvEEEEvNT_6ParamsE --------------------------
	.section	.nv.shared._ZN7cutlass13device_kernelINS_4gemm6kernel13GemmUniversalIN4cute5tupleIJiiiiEEENS1_10collective13CollectiveMmaINS1_34MainloopSm90TmaGmmaWarpSpecializedILi4ENS5_IJNS4_1CILi2EEENSA_ILi1EEESC_EEENS1_35KernelTmaWarpSpecializedCooperativeEEENS5_IJNSA_ILi128EEENSA_ILi256EEENSA_ILi64EEEEEENS_6half_tENS5_IJlSC_lEEESK_SL_NS4_8TiledMMAINS4_8MMA_AtomIJNS4_4SM904GMMA26MMA_64x256x16_F32F16F16_SSILNSP_5MajorE0ELSR_0ELNSP_7ScaleInE1ELSS_1EEEEEENS4_6LayoutISD_NS5_IJSC_NSA_ILi0EEESW_EEEEENS5_IJNS4_10UnderscoreESZ_SZ_EEEEENS4_13SM90_TMA_LOADENS4_14ComposedLayoutINS4_7SwizzleILi3ELi4ELi3EEENS4_18smem_ptr_flag_bitsILi16EEENSV_INS5_IJNSA_ILi8EEESI_EEENS5_IJSI_SC_EEEEEEEvNS4_8identityENS4_23SM90_TMA_LOAD_MULTICASTES1C_vS1D_EENS_8epilogue10collective6detail29Sm90TmaWarpSpecializedAdapterINS1H_15DefaultEpilogueISK_SL_SL_NS1G_6thread17LinearCombinationISK_Li1EffLNS1L_9ScaleType4KindE0ELNS_15FloatRoundStyleE2ESK_EENS1_15EpilogueDefaultEEEEEvvEEEEvNT_6ParamsE,"aw",@nobits
	.sectionflags	@""
	.align	16
	.zero		1024


//--------------------- .nv.shared.reserved.0     --------------------------
	.section	.nv.shared.reserved.0,"aw",@nobits
	.weak		__nv_reservedSMEM_offset_0_alias
	.size		__nv_reservedSMEM_offset_0_alias, 0, 0
	.other		__nv_reservedSMEM_offset_0_alias,@"STO_CUDA_RESERVED_SHARED STV_DEFAULT"
__nv_reservedSMEM_offset_0_alias:
	.zero		0


//--------------------- .nv.global                --------------------------
	.section	.nv.global,"aw",@nobits
.nv.global:
	.type		_ZN39_INTERNAL_3998d45e_4_k_cu_8d173655_35314cute1_E,@object
	.size		_ZN39_INTERNAL_3998d45e_4_k_cu_8d173655_35314cute1_E,(_ZN39_INTERNAL_3998d45e_4_k_cu_8d173655_35314cuda3std3__45__cpo6cbeginE - _ZN39_INTERNAL_3998d45e_4_k_cu_8d173655_35314cute1_E)
_ZN39_INTERNAL_3998d45e_4_k_cu_8d173655_35314cute1_E:
	.zero		1
	.type		_ZN39_INTERNAL_3998d45e_4_k_cu_8d173655_35314cuda3std3__45__cpo6cbeginE,@object
	.size		_ZN39_INTERNAL_3998d45e_4_k_cu_8d173655_35314cuda3std3__45__cpo6cbeginE,(_ZN39_INTERNAL_3998d45e_4_k_cu_8d173655_35314cuda3std3__48in_placeE - _ZN39_INTERNAL_3998d45e_4_k_cu_8d173655_35314cuda3std3__45__cpo6cbeginE)
_ZN39_INTERNAL_3998d45e_4_k_cu_8d173655_35314cuda3std3__45__cpo6cbeginE:
	.zero		1
	.type		_ZN39_INTERNAL_3998d45e_4_k_cu_8d173655_35314cuda3std3__48in_placeE,@object
	.size		_ZN39_INTERNAL_3998d45e_4_k_cu_8d173655_35314cuda3std3__48in_placeE,(_ZN39_INTERNAL_3998d45e_4_k_cu_8d173655_35314cuda3std6ranges3__45__cpo9iter_moveE - _ZN39_INTERNAL_3998d45e_4_k_cu_8d173655_35314cuda3std3__48in_placeE)
_ZN39_INTERNAL_3998d45e_4_k_cu_8d173655_35314cuda3std3__48in_placeE:
	.zero		1
	.type		_ZN39_INTERNAL_3998d45e_4_k_cu_8d173655_35314cuda3std6ranges3__45__cpo9iter_moveE,@object
	.size		_ZN39_INTERNAL_3998d45e_4_k_cu_8d173655_35314cuda3std6ranges3__45__cpo9iter_moveE,(_ZN39_INTERNAL_3998d45e_4_k_cu_8d173655_35314cuda3std3__45__cpo5beginE - _ZN39_INTERNAL_3998d45e_4_k_cu_8d173655_35314cuda3std6ranges3__45__cpo9iter_moveE)
_ZN39_INTERNAL_3998d45e_4_k_cu_8d173655_35314cuda3std6ranges3__45__cpo9iter_moveE:
	.zero		1
	.type		_ZN39_INTERNAL_3998d45e_4_k_cu_8d173655_35314cuda3std3__45__cpo5beginE,@object
	.size		_ZN39_INTERNAL_3998d45e_4_k_cu_8d173655_35314cuda3std3__45__cpo5beginE,(_ZN39_INTERNAL_3998d45e_4_k_cu_8d173655_35314cuda3std3__441_GLOBAL__N__3998d45e_4_k_cu_8d173655_35316ignoreE - _ZN39_INTERNAL_3998d45e_4_k_cu_8d173655_35314cuda3std3__45__cpo5beginE)
_ZN39_INTERNAL_3998d45e_4_k_cu_8d173655_35314cuda3std3__45__cpo5beginE:
	.zero		1
	.type		_ZN39_INTERNAL_3998d45e_4_k_cu_8d173655_35314cuda3std3__441_GLOBAL__N__3998d45e_4_k_cu_8d173655_35316ignoreE,@object
	.size		_ZN39_INTERNAL_3998d45e_4_k_cu_8d173655_35314cuda3std3__441_GLOBAL__N__3998d45e_4_k_cu_8d173655_35316ignoreE,(_ZN39_INTERNAL_3998d45e_4_k_cu_8d173655_35314cute7productE - _ZN39_INTERNAL_3998d45e_4_k_cu_8d173655_35314cuda3std3__441_GLOBAL__N__3998d45e_4_k_cu_8d173655_35316ignoreE)
_ZN39_INTERNAL_3998d45e_4_k_cu_8d173655_35314cuda3std3__441_GLOBAL__N__3998d45e_4_k_cu_8d173655_35316ignoreE:
	.zero		1
	.type		_ZN39_INTERNAL_3998d45e_4_k_cu_8d173655_35314cute7productE,@object
	.size		_ZN39_INTERNAL_3998d45e_4_k_cu_8d173655_35314cute7productE,(_ZN39_INTERNAL_3998d45e_4_k_cu_8d173655_35314cuda3std3__45__cpo3endE - _ZN39_INTERNAL_3998d45e_4_k_cu_8d173655_35314cute7productE)
_ZN39_INTERNAL_3998d45e_4_k_cu_8d173655_35314cute7productE:
	.zero		1
	.type		_ZN39_INTERNAL_3998d45e_4_k_cu_8d173655_35314cuda3std3__45__cpo3endE,@object
	.size		_ZN39_INTERNAL_3998d45e_4_k_cu_8d173655_35314cuda3std3__45__cpo3endE,(_ZN39_INTERNAL_3998d45e_4_k_cu_8d173655_35314cuda3std3__419piecewise_constructE - _ZN39_INTERNAL_3998d45e_4_k_cu_8d173655_35314cuda3std3__45__cpo3endE)
_ZN39_INTERNAL_3998d45e_4_k_cu_8d173655_35314cuda3std3__45__cpo3endE:
	.zero		1
	.type		_ZN39_INTERNAL_3998d45e_4_k_cu_8d173655_35314cuda3std3__419piecewise_constructE,@object
	.size		_ZN39_INTERNAL_3998d45e_4_k_cu_8d173655_35314cuda3std3__419piecewise_constructE,(_ZN39_INTERNAL_3998d45e_4_k_cu_8d173655_35314cuda3std3__45__cpo4cendE - _ZN39_INTERNAL_3998d45e_4_k_cu_8d173655_35314cuda3std3__419piecewise_constructE)
_ZN39_INTERNAL_3998d45e_4_k_cu_8d173655_35314cuda3std3__419piecewise_constructE:
	.zero		1
	.type		_ZN39_INTERNAL_3998d45e_4_k_cu_8d173655_35314cuda3std3__45__cpo4cendE,@object
	.size		_ZN39_INTERNAL_3998d45e_4_k_cu_8d173655_35314cuda3std3__45__cpo4cendE,(_ZN39_INTERNAL_3998d45e_4_k_cu_8d173655_35314cuda3std6ranges3__45__cpo4swapE - _ZN39_INTERNAL_3998d45e_4_k_cu_8d173655_35314cuda3std3__45__cpo4cendE)
_ZN39_INTERNAL_3998d45e_4_k_cu_8d173655_35314cuda3std3__45__cpo4cendE:
	.zero		1
	.type		_ZN39_INTERNAL_3998d45e_4_k_cu_8d173655_35314cuda3std6ranges3__45__cpo4swapE,@object
	.size		_ZN39_INTERNAL_3998d45e_4_k_cu_8d173655_35314cuda3std6ranges3__45__cpo4swapE,(.L_8 - _ZN39_INTERNAL_3998d45e_4_k_cu_8d173655_35314cuda3std6ranges3__45__cpo4swapE)
_ZN39_INTERNAL_3998d45e_4_k_cu_8d173655_35314cuda3std6ranges3__45__cpo4swapE:
	.zero		1
.L_8:


//--------------------- .nv.constant0._ZN7cutlass13device_kernelINS_4gemm6kernel13GemmUniversalIN4cute5tupleIJiiiiEEENS1_10collective13CollectiveMmaINS1_34MainloopSm90TmaGmmaWarpSpecializedILi4ENS5_IJNS4_1CILi2EEENSA_ILi1EEESC_EEENS1_35KernelTmaWarpSpecializedCooperativeEEENS5_IJNSA_ILi128EEENSA_ILi256EEENSA_ILi64EEEEEENS_6half_tENS5_IJlSC_lEEESK_SL_NS4_8TiledMMAINS4_8MMA_AtomIJNS4_4SM904GMMA26MMA_64x256x16_F32F16F16_SSILNSP_5MajorE0ELSR_0ELNSP_7ScaleInE1ELSS_1EEEEEENS4_6LayoutISD_NS5_IJSC_NSA_ILi0EEESW_EEEEENS5_IJNS4_10UnderscoreESZ_SZ_EEEEENS4_13SM90_TMA_LOADENS4_14ComposedLayoutINS4_7SwizzleILi3ELi4ELi3EEENS4_18smem_ptr_flag_bitsILi16EEENSV_INS5_IJNSA_ILi8EEESI_EEENS5_IJSI_SC_EEEEEEEvNS4_8identityENS4_23SM90_TMA_LOAD_MULTICASTES1C_vS1D_EENS_8epilogue10collective6detail29Sm90TmaWarpSpecializedAdapterINS1H_15DefaultEpilogueISK_SL_SL_NS1G_6thread17LinearCombinationISK_Li1EffLNS1L_9ScaleType4KindE0ELNS_15FloatRoundStyleE2ESK_EENS1_15EpilogueDefaultEEEEEvvEEEEvNT_6ParamsE --------------------------
	.section	.nv.constant0._ZN7cutlass13device_kernelINS_4gemm6kernel13GemmUniversalIN4cute5tupleIJiiiiEEENS1_10collective13CollectiveMmaINS1_34MainloopSm90TmaGmmaWarpSpecializedILi4ENS5_IJNS4_1CILi2EEENSA_ILi1EEESC_EEENS1_35KernelTmaWarpSpecializedCooperativeEEENS5_IJNSA_ILi128EEENSA_ILi256EEENSA_ILi64EEEEEENS_6half_tENS5_IJlSC_lEEESK_SL_NS4_8TiledMMAINS4_8MMA_AtomIJNS4_4SM904GMMA26MMA_64x256x16_F32F16F16_SSILNSP_5MajorE0ELSR_0ELNSP_7ScaleInE1ELSS_1EEEEEENS4_6LayoutISD_NS5_IJSC_NSA_ILi0EEESW_EEEEENS5_IJNS4_10UnderscoreESZ_SZ_EEEEENS4_13SM90_TMA_LOADENS4_14ComposedLayoutINS4_7SwizzleILi3ELi4ELi3EEENS4_18smem_ptr_flag_bitsILi16EEENSV_INS5_IJNSA_ILi8EEESI_EEENS5_IJSI_SC_EEEEEEEvNS4_8identityENS4_23SM90_TMA_LOAD_MULTICASTES1C_vS1D_EENS_8epilogue10collective6detail29Sm90TmaWarpSpecializedAdapterINS1H_15DefaultEpilogueISK_SL_SL_NS1G_6thread17LinearCombinationISK_Li1EffLNS1L_9ScaleType4KindE0ELNS_15FloatRoundStyleE2ESK_EENS1_15EpilogueDefaultEEEEEvvEEEEvNT_6ParamsE,"a",@progbits
	.sectionflags	@""
	.align	4
.nv.constant0._ZN7cutlass13device_kernelINS_4gemm6kernel13GemmUniversalIN4cute5tupleIJiiiiEEENS1_10collective13CollectiveMmaINS1_34MainloopSm90TmaGmmaWarpSpecializedILi4ENS5_IJNS4_1CILi2EEENSA_ILi1EEESC_EEENS1_35KernelTmaWarpSpecializedCooperativeEEENS5_IJNSA_ILi128EEENSA_ILi256EEENSA_ILi64EEEEEENS_6half_tENS5_IJlSC_lEEESK_SL_NS4_8TiledMMAINS4_8MMA_AtomIJNS4_4SM904GMMA26MMA_64x256x16_F32F16F16_SSILNSP_5MajorE0ELSR_0ELNSP_7ScaleInE1ELSS_1EEEEEENS4_6LayoutISD_NS5_IJSC_NSA_ILi0EEESW_EEEEENS5_IJNS4_10UnderscoreESZ_SZ_EEEEENS4_13SM90_TMA_LOADENS4_14ComposedLayoutINS4_7SwizzleILi3ELi4ELi3EEENS4_18smem_ptr_flag_bitsILi16EEENSV_INS5_IJNSA_ILi8EEESI_EEENS5_IJSI_SC_EEEEEEEvNS4_8identityENS4_23SM90_TMA_LOAD_MULTICASTES1C_vS1D_EENS_8epilogue10collective6detail29Sm90TmaWarpSpecializedAdapterINS1H_15DefaultEpilogueISK_SL_SL_NS1G_6thread17LinearCombinationISK_Li1EffLNS1L_9ScaleType4KindE0ELNS_15FloatRoundStyleE2ESK_EENS1_15EpilogueDefaultEEEEEvvEEEEvNT_6ParamsE:
	.zero		1664


//--------------------- SYMBOLS --------------------------

	.type		.nv.reservedSmem.offset0,@object
	.size		.nv.reservedSmem.offset0,0x4
	.type		__assertfail,@function
